	.target	sm_90a

	.elftype	@"ET_EXEC"


//--------------------- .note.nv.tkinfo           --------------------------
	.section	.note.nv.tkinfo,"",@"SHT_NOTE"
	.sectionflags	@"SHF_NOTE_NV_TKINFO"
	.tkinfo
        /*0018*/ 	.word	0x00000002
        /*0030*/ 	.string	""
        /*0030*/ 	.string	"ptxas"
        /*0030*/ 	.string	"Cuda compilation tools, release 13.0, V13.0.88"
        /*0030*/ 	.string	"Build cuda_13.0.r13.0/compiler.36424714_0"
        /*0030*/ 	.string	"-v  -suppress-debug-info  -lineinfo  -arch sm_90a "



//--------------------- .note.nv.cuinfo           --------------------------
	.section	.note.nv.cuinfo,"",@"SHT_NOTE"
	.sectionflags	@"SHF_NOTE_NV_CUINFO"
        /*0018*/ 	.short	0x0002
        /*001a*/ 	.short	0x005a
        /*001c*/ 	.short	0x0082
	.zero		2


//--------------------- .nv.info                  --------------------------
	.section	.nv.info,"",@"SHT_CUDA_INFO"
	.align	4


	//----- nvinfo : EIATTR_REGCOUNT
	.align		4
        /*0000*/ 	.byte	0x04, 0x2f
        /*0002*/ 	.short	(.L_1 - .L_0)
	.align		4
.L_0:
        /*0004*/ 	.word	index@(gluon_wgmma)
        /*0008*/ 	.word	0x0000009a


	//----- nvinfo : EIATTR_FRAME_SIZE
	.align		4
.L_1:
        /*000c*/ 	.byte	0x04, 0x11
        /*000e*/ 	.short	(.L_3 - .L_2)
	.align		4
.L_2:
        /*0010*/ 	.word	index@(gluon_wgmma)
        /*0014*/ 	.word	0x00000000


	//----- nvinfo : EIATTR_MIN_STACK_SIZE
	.align		4
.L_3:
        /*0018*/ 	.byte	0x04, 0x12
        /*001a*/ 	.short	(.L_5 - .L_4)
	.align		4
.L_4:
        /*001c*/ 	.word	index@(gluon_wgmma)
        /*0020*/ 	.word	0x00000000
.L_5:


//--------------------- .nv.compat                --------------------------
	.section	.nv.compat,"",@"SHT_CUDA_COMPAT_INFO"
	.align	4
        /*0000*/ 	.byte	0x02, 0x09, 0x01, 0x00, 0x02, 0x02, 0x04, 0x00, 0x02, 0x05, 0x05, 0x00, 0x03, 0x07, 0x01, 0x01
        /*0010*/ 	.byte	0x02, 0x03, 0x03, 0x00, 0x02, 0x06, 0x01, 0x00, 0x04, 0x0b, 0x08, 0x00, 0x00, 0x00, 0x00, 0x00
        /*0020*/ 	.byte	0x00, 0x00, 0x00, 0x00


//--------------------- .nv.info.gluon_wgmma      --------------------------
	.section	.nv.info.gluon_wgmma,"",@"SHT_CUDA_INFO"
	.sectionflags	@""
	.align	4


	//----- nvinfo : EIATTR_CUDA_API_VERSION
	.align		4
        /*0000*/ 	.byte	0x04, 0x37
        /*0002*/ 	.short	(.L_7 - .L_6)
.L_6:
        /*0004*/ 	.word	0x00000082


	//----- nvinfo : EIATTR_KPARAM_INFO
	.align		4
.L_7:
        /*0008*/ 	.byte	0x04, 0x17
        /*000a*/ 	.short	(.L_9 - .L_8)
.L_8:
        /*000c*/ 	.word	0x00000000
        /*0010*/ 	.short	0x000a
        /*0012*/ 	.short	0x0048
        /*0014*/ 	.byte	0x00, 0xf4, 0x21, 0x00


	//----- nvinfo : EIATTR_KPARAM_INFO
	.align		4
.L_9:
        /*0018*/ 	.byte	0x04, 0x17
        /*001a*/ 	.short	(.L_11 - .L_10)
.L_10:
        /*001c*/ 	.word	0x00000000
        /*0020*/ 	.short	0x0009
        /*0022*/ 	.short	0x0040
        /*0024*/ 	.byte	0x00, 0xf4, 0x21, 0x00


	//----- nvinfo : EIATTR_KPARAM_INFO
	.align		4
.L_11:
        /*0028*/ 	.byte	0x04, 0x17
        /*002a*/ 	.short	(.L_13 - .L_12)
.L_12:
        /*002c*/ 	.word	0x00000000
        /*0030*/ 	.short	0x0008
        /*0032*/ 	.short	0x0038
        /*0034*/ 	.byte	0x00, 0xf0, 0x21, 0x00


	//----- nvinfo : EIATTR_KPARAM_INFO
	.align		4
.L_13:
        /*0038*/ 	.byte	0x04, 0x17
        /*003a*/ 	.short	(.L_15 - .L_14)
.L_14:
        /*003c*/ 	.word	0x00000000
        /*0040*/ 	.short	0x0007
        /*0042*/ 	.short	0x0030
        /*0044*/ 	.byte	0x00, 0xf0, 0x21, 0x00


	//----- nvinfo : EIATTR_KPARAM_INFO
	.align		4
.L_15:
        /*0048*/ 	.byte	0x04, 0x17
        /*004a*/ 	.short	(.L_17 - .L_16)
.L_16:
        /*004c*/ 	.word	0x00000000
        /*0050*/ 	.short	0x0006
        /*0052*/ 	.short	0x0028
        /*0054*/ 	.byte	0x00, 0xf0, 0x21, 0x00


	//----- nvinfo : EIATTR_KPARAM_INFO
	.align		4
.L_17:
        /*0058*/ 	.byte	0x04, 0x17
        /*005a*/ 	.short	(.L_19 - .L_18)
.L_18:
        /*005c*/ 	.word	0x00000000
        /*0060*/ 	.short	0x0005
        /*0062*/ 	.short	0x0020
        /*0064*/ 	.byte	0x00, 0xf0, 0x11, 0x00


	//----- nvinfo : EIATTR_KPARAM_INFO
	.align		4
.L_19:
        /*0068*/ 	.byte	0x04, 0x17
        /*006a*/ 	.short	(.L_21 - .L_20)
.L_20:
        /*006c*/ 	.word	0x00000000
        /*0070*/ 	.short	0x0004
        /*0072*/ 	.short	0x001c
        /*0074*/ 	.byte	0x00, 0xf0, 0x11, 0x00


	//----- nvinfo : EIATTR_KPARAM_INFO
	.align		4
.L_21:
        /*0078*/ 	.byte	0x04, 0x17
        /*007a*/ 	.short	(.L_23 - .L_22)
.L_22:
        /*007c*/ 	.word	0x00000000
        /*0080*/ 	.short	0x0003
        /*0082*/ 	.short	0x0018
        /*0084*/ 	.byte	0x00, 0xf0, 0x11, 0x00


	//----- nvinfo : EIATTR_KPARAM_INFO
	.align		4
.L_23:
        /*0088*/ 	.byte	0x04, 0x17
        /*008a*/ 	.short	(.L_25 - .L_24)
.L_24:
        /*008c*/ 	.word	0x00000000
        /*0090*/ 	.short	0x0002
        /*0092*/ 	.short	0x0010
        /*0094*/ 	.byte	0x00, 0xf4, 0x21, 0x00


	//----- nvinfo : EIATTR_KPARAM_INFO
	.align		4
.L_25:
        /*0098*/ 	.byte	0x04, 0x17
        /*009a*/ 	.short	(.L_27 - .L_26)
.L_26:
        /*009c*/ 	.word	0x00000000
        /*00a0*/ 	.short	0x0001
        /*00a2*/ 	.short	0x0008
        /*00a4*/ 	.byte	0x00, 0xf4, 0x21, 0x00


	//----- nvinfo : EIATTR_KPARAM_INFO
	.align		4
.L_27:
        /*00a8*/ 	.byte	0x04, 0x17
        /*00aa*/ 	.short	(.L_29 - .L_28)
.L_28:
        /*00ac*/ 	.word	0x00000000
        /*00b0*/ 	.short	0x0000
        /*00b2*/ 	.short	0x0000
        /*00b4*/ 	.byte	0x00, 0xf4, 0x21, 0x00


	//----- nvinfo : EIATTR_SPARSE_MMA_MASK
	.align		4
.L_29:
        /*00b8*/ 	.byte	0x03, 0x50
        /*00ba*/ 	.short	0x0000


	//----- nvinfo : EIATTR_MAXREG_COUNT
	.align		4
        /*00bc*/ 	.byte	0x03, 0x1b
        /*00be*/ 	.short	0x00ff


	//----- nvinfo : EIATTR_NUM_BARRIERS
	.align		4
        /*00c0*/ 	.byte	0x02, 0x4c
        /*00c2*/ 	.byte	0x01
	.zero		1


	//----- nvinfo : EIATTR_MERCURY_ISA_VERSION
	.align		4
        /*00c4*/ 	.byte	0x03, 0x5f
        /*00c6*/ 	.short	0x0101


	//----- nvinfo : EIATTR_INT_WARP_WIDE_INSTR_OFFSETS
	.align		4
        /*00c8*/ 	.byte	0x04, 0x31
        /*00ca*/ 	.short	(.L_31 - .L_30)


	//   ....[0]....
.L_30:
        /*00cc*/ 	.word	0x00001580


	//   ....[1]....
        /*00d0*/ 	.word	0x000015a0


	//   ....[2]....
        /*00d4*/ 	.word	0x000015b0


	//   ....[3]....
        /*00d8*/ 	.word	0x00001690


	//   ....[4]....
        /*00dc*/ 	.word	0x00001c70


	//   ....[5]....
        /*00e0*/ 	.word	0x00001c80


	//   ....[6]....
        /*00e4*/ 	.word	0x00001d00


	//   ....[7]....
        /*00e8*/ 	.word	0x00001d10


	//   ....[8]....
        /*00ec*/ 	.word	0x000021c0


	//   ....[9]....
        /*00f0*/ 	.word	0x000021e0


	//----- nvinfo : EIATTR_COOP_GROUP_MASK_REGIDS
	.align		4
.L_31:
        /*00f4*/ 	.byte	0x04, 0x29
        /*00f6*/ 	.short	(.L_33 - .L_32)


	//   ....[0]....
.L_32:
        /*00f8*/ 	.word	0xffffffff


	//   ....[1]....
        /*00fc*/ 	.word	0xffffffff


	//   ....[2]....
        /*0100*/ 	.word	0xffffffff


	//----- nvinfo : EIATTR_COOP_GROUP_INSTR_OFFSETS
	.align		4
.L_33:
        /*0104*/ 	.byte	0x04, 0x28
        /*0106*/ 	.short	(.L_35 - .L_34)


	//   ....[0]....
.L_34:
        /*0108*/ 	.word	0x00000140


	//   ....[1]....
        /*010c*/ 	.word	0x000006e0


	//   ....[2]....
        /*0110*/ 	.word	0x00000cb0


	//----- nvinfo : EIATTR_MBARRIER_INSTR_OFFSETS
	.align		4
.L_35:
        /*0114*/ 	.byte	0x04, 0x39
        /*0116*/ 	.short	(.L_37 - .L_36)


	//   ....[0]....
.L_36:
        /*0118*/ 	.word	0x000016f0
        /*011c*/ 	.word	0x000000ff
        /*0120*/ 	.word	0x0000f000
        /*0124*/ 	.short	0x0100
        /*0126*/ 	.byte	0x14
	.zero		1


	//   ....[1]....
        /*0128*/ 	.word	0x00001710
        /*012c*/ 	.word	0x000000ff
        /*0130*/ 	.word	0x0000f008
        /*0134*/ 	.short	0x0100
        /*0136*/ 	.byte	0x14
	.zero		1


	//   ....[2]....
        /*0138*/ 	.word	0x00001740
        /*013c*/ 	.word	0x000000ff
        /*0140*/ 	.word	0x0000f010
        /*0144*/ 	.short	0x0100
        /*0146*/ 	.byte	0x14
	.zero		1


	//   ....[3]....
        /*0148*/ 	.word	0x00001de0
        /*014c*/ 	.word	0x000000ff
        /*0150*/ 	.word	0x0000f000
        /*0154*/ 	.short	0x010a
        /*0156*/ 	.byte	0x20
	.zero		1


	//   ....[4]....
        /*0158*/ 	.word	0x00002090
        /*015c*/ 	.word	0x000000ff
        /*0160*/ 	.word	0x0000f000
        /*0164*/ 	.short	0x0108
        /*0166*/ 	.byte	0x14
	.zero		1


	//   ....[5]....
        /*0168*/ 	.word	0x00002170
        /*016c*/ 	.word	0x000000ff
        /*0170*/ 	.word	0x0000f008
        /*0174*/ 	.short	0x0108
        /*0176*/ 	.byte	0x14
	.zero		1


	//   ....[6]....
        /*0178*/ 	.word	0x00002290
        /*017c*/ 	.word	0x000000ff
        /*0180*/ 	.word	0x0000f010
        /*0184*/ 	.short	0x0108
        /*0186*/ 	.byte	0x14
	.zero		1


	//   ....[7]....
        /*0188*/ 	.word	0x000029f0
        /*018c*/ 	.word	0x000000ff
        /*0190*/ 	.word	0x0000f000
        /*0194*/ 	.short	0x010a
        /*0196*/ 	.byte	0x20
	.zero		1


	//----- nvinfo : EIATTR_NUM_MBARRIERS
	.align		4
.L_37:
        /*0198*/ 	.byte	0x03, 0x38
        /*019a*/ 	.short	0x0003


	//----- nvinfo : EIATTR_EXIT_INSTR_OFFSETS
	.align		4
        /*019c*/ 	.byte	0x04, 0x1c
        /*019e*/ 	.short	(.L_39 - .L_38)


	//   ....[0]....
.L_38:
        /*01a0*/ 	.word	0x000029e0


	//----- nvinfo : EIATTR_REQNTID
	.align		4
.L_39:
        /*01a4*/ 	.byte	0x04, 0x10
        /*01a6*/ 	.short	(.L_41 - .L_40)
.L_40:
        /*01a8*/ 	.word	0x00000080
        /*01ac*/ 	.word	0x00000001
        /*01b0*/ 	.word	0x00000001


	//----- nvinfo : EIATTR_CRS_STACK_SIZE
	.align		4
.L_41:
        /*01b4*/ 	.byte	0x04, 0x1e
        /*01b6*/ 	.short	(.L_43 - .L_42)
.L_42:
        /*01b8*/ 	.word	0x00000000


	//----- nvinfo : EIATTR_CBANK_PARAM_SIZE
	.align		4
.L_43:
        /*01bc*/ 	.byte	0x03, 0x19
        /*01be*/ 	.short	0x0050


	//----- nvinfo : EIATTR_PARAM_CBANK
	.align		4
        /*01c0*/ 	.byte	0x04, 0x0a
        /*01c2*/ 	.short	(.L_45 - .L_44)
	.align		4
.L_44:
        /*01c4*/ 	.word	index@(.nv.constant0.gluon_wgmma)
        /*01c8*/ 	.short	0x0210
        /*01ca*/ 	.short	0x0050


	//----- nvinfo : EIATTR_SW_WAR
	.align		4
.L_45:
        /*01cc*/ 	.byte	0x04, 0x36
        /*01ce*/ 	.short	(.L_47 - .L_46)
.L_46:
        /*01d0*/ 	.word	0x00000008
.L_47:


//--------------------- .nv.callgraph             --------------------------
	.section	.nv.callgraph,"",@"SHT_CUDA_CALLGRAPH"
	.align	4
	.sectionentsize	8
	.align		4
        /*0000*/ 	.word	0x00000000
	.align		4
        /*0004*/ 	.word	0xffffffff
	.align		4
        /*0008*/ 	.word	0x00000000
	.align		4
        /*000c*/ 	.word	0xfffffffe
	.align		4
        /*0010*/ 	.word	0x00000000
	.align		4
        /*0014*/ 	.word	0xfffffffd
	.align		4
        /*0018*/ 	.word	0x00000000
	.align		4
        /*001c*/ 	.word	0xfffffffc


//--------------------- .text.gluon_wgmma         --------------------------
	.section	.text.gluon_wgmma,"ax",@progbits
	.align	128
        .global         gluon_wgmma
        .type           gluon_wgmma,@function
        .size           gluon_wgmma,(.L_x_53 - gluon_wgmma)
        .other          gluon_wgmma,@"STO_CUDA_ENTRY STV_DEFAULT"
gluon_wgmma:
.text.gluon_wgmma:
[----:B------:R-:W-:Y:S01]  /*0000*/  LDC R1, c[0x0][0x28] ;  /* 0x00000a00ff017b82 */ /* 0x000fe20000000800 */
[----:B------:R-:W1:Y:S07]  /*0010*/  S2R R0, SR_TID.X ;  /* 0x0000000000007919 */ /* 0x000e6e0000002100 */
[----:B------:R-:W2:Y:S01]  /*0020*/  S2UR UR4, SR_CgaCtaId ;  /* 0x00000000000479c3 */ /* 0x000ea20000008800 */
[----:B------:R-:W-:Y:S01]  /*0030*/  UMOV UR20, 0x400 ;  /* 0x0000040000147882 */ /* 0x000fe20000000000 */
[----:B------:R-:W-:Y:S01]  /*0040*/  ULDC UR6, c[0x0][0xc] ;  /* 0x0000030000067ab9 */ /* 0x000fe20000000800 */
[----:B------:R-:W-:Y:S01]  /*0050*/  ULDC.64 UR26, c[0x0][0x250] ;  /* 0x00009400001a7ab9 */ /* 0x000fe20000000a00 */
[----:B------:R-:W-:Y:S04]  /*0060*/  BSSY B0, `(.L_x_0) ;  /* 0x000001e000007945 */ /* 0x000fe80003800000 */
[----:B------:R-:W3:Y:S08]  /*0070*/  LDC R12, c[0x0][0x230] ;  /* 0x00008c00ff0c7b82 */ /* 0x000ef00000000800 */
[----:B------:R-:W-:Y:S08]  /*0080*/  S2UR UR31, SR_CTAID.Y ;  /* 0x00000000001f79c3 */ /* 0x000ff00000002600 */
[----:B------:R-:W4:Y:S01]  /*0090*/  S2UR UR5, SR_CTAID.Z ;  /* 0x00000000000579c3 */ /* 0x000f220000002700 */
[----:B--2---:R-:W-:-:S03]  /*00a0*/  ULEA UR20, UR4, UR20, 0x18 ;  /* 0x0000001404147291 */ /* 0x004fc6000f8ec03f */
[----:B------:R-:W-:Y:S01]  /*00b0*/  ULDC UR4, c[0x0][0x10] ;  /* 0x0000040000047ab9 */ /* 0x000fe20000000800 */
[----:B-1----:R-:W-:-:S03]  /*00c0*/  LOP3.LUT R7, R0, 0x7f, RZ, 0xc0, !PT ;  /* 0x0000007f00077812 */ /* 0x002fc600078ec0ff */
[----:B------:R-:W1:Y:S01]  /*00d0*/  S2UR UR30, SR_CTAID.X ;  /* 0x00000000001e79c3 */ /* 0x000e620000002500 */
[----:B---3--:R-:W-:Y:S01]  /*00e0*/  VIADD R5, R12, 0xffffffff ;  /* 0xffffffff0c057836 */ /* 0x008fe20000000000 */
[C---:B------:R-:W-:Y:S02]  /*00f0*/  ISETP.GE.U32.AND P0, PT, R7.reuse, 0x20, PT ;  /* 0x000000200700780c */ /* 0x040fe40003f06070 */
[C---:B------:R-:W-:Y:S02]  /*0100*/  ISETP.NE.U32.AND P2, PT, R7.reuse, RZ, PT ;  /* 0x000000ff0700720c */ /* 0x040fe40003f45070 */
[----:B------:R-:W-:Y:S02]  /*0110*/  LEA R4, R7, UR20, 0x2 ;  /* 0x0000001407047c11 */ /* 0x000fe4000f8e10ff */
[----:B------:R-:W2:Y:S07]  /*0120*/  LDC R6, c[0x0][0x228] ;  /* 0x00008a00ff067b82 */ /* 0x000eae0000000800 */
[----:B------:R3:W-:Y:S01]  /*0130*/  @!P0 STS [R4], RZ ;  /* 0x000000ff04008388 */ /* 0x0007e20000000800 */
[----:B------:R-:W-:-:S03]  /*0140*/  NOP ;  /* 0x0000000000007918 */ /* 0x000fc60000000000 */
[----:B------:R3:W-:Y:S01]  /*0150*/  @!P2 STS [UR20+0x20], R5 ;  /* 0x00002005ff00a988 */ /* 0x0007e20008000814 */
[----:B----4-:R-:W-:-:S04]  /*0160*/  UIMAD UR4, UR5, UR4, UR31 ;  /* 0x00000004050472a4 */ /* 0x010fc8000f8e021f */
[----:B-1----:R-:W-:-:S04]  /*0170*/  UIMAD UR4, UR4, UR6, UR30 ;  /* 0x00000006040472a4 */ /* 0x002fc8000f8e021e */
[----:B------:R-:W-:Y:S01]  /*0180*/  UIMAD UR5, UR4, 0x180, URZ ;  /* 0x00000180040578a4 */ /* 0x000fe2000f8e023f */
[----:B--2---:R-:W-:Y:S02]  /*0190*/  VIADD R6, R6, 0xffffffff ;  /* 0xffffffff06067836 */ /* 0x004fe40000000000 */
[----:B------:R-:W-:Y:S01]  /*01a0*/  UMOV UR4, URZ ;  /* 0x0000003f00047c82 */ /* 0x000fe20008000000 */
[----:B------:R-:W-:-:S04]  /*01b0*/  UIADD3 UR22, UP0, UR5, UR26, URZ ;  /* 0x0000001a05167290 */ /* 0x000fc8000ff1e03f */
[----:B------:R-:W-:Y:S01]  /*01c0*/  ULEA.HI.X.SX32 UR23, UR5, UR27, 0x1, UP0 ;  /* 0x0000001b05177291 */ /* 0x000fe200080f0e3f */
[----:B---3--:R-:W-:Y:S11]  /*01d0*/  @P2 BRA `(.L_x_1) ;  /* 0x0000000000182947 */ /* 0x008ff60003800000 */
[----:B------:R-:W1:Y:S01]  /*01e0*/  LDS R2, [UR20+0x8] ;  /* 0x00000814ff027984 */ /* 0x000e620008000800 */
[----:B------:R-:W2:Y:S01]  /*01f0*/  LDC.64 R8, c[0x0][0x210] ;  /* 0x00008400ff087b82 */ /* 0x000ea20000000a00 */
[----:B------:R-:W-:Y:S02]  /*0200*/  IMAD.MOV.U32 R3, RZ, RZ, 0x70 ;  /* 0x00000070ff037424 */ /* 0x000fe400078e00ff */
[----:B--2---:R2:W-:Y:S03]  /*0210*/  STS.64 [UR20], R8 ;  /* 0x00000008ff007988 */ /* 0x0045e60008000a14 */
[----:B-1----:R-:W-:-:S05]  /*0220*/  LOP3.LUT R2, R2, 0x10, R3, 0xd8, !PT ;  /* 0x0000001002027812 */ /* 0x002fca00078ed803 */
[----:B------:R2:W-:Y:S02]  /*0230*/  STS [UR20+0x8], R2 ;  /* 0x00000802ff007988 */ /* 0x0005e40008000814 */
.L_x_1:
[----:B------:R-:W-:Y:S05]  /*0240*/  BSYNC B0 ;  /* 0x0000000000007941 */ /* 0x000fea0003800000 */
.L_x_0:
[----:B------:R-:W-:Y:S04]  /*0250*/  BSSY B0, `(.L_x_2) ;  /* 0x000000a000007945 */ /* 0x000fe80003800000 */
[----:B------:R-:W-:Y:S05]  /*0260*/  @P2 BRA `(.L_x_3) ;  /* 0x0000000000202947 */ /* 0x000fea0003800000 */
[----:B--2---:R-:W1:Y:S01]  /*0270*/  LDS R2, [UR20+0x34] ;  /* 0x00003414ff027984 */ /* 0x004e620008000800 */
[----:B------:R-:W-:Y:S02]  /*0280*/  IMAD.MOV.U32 R3, RZ, RZ, 0x3f000000 ;  /* 0x3f000000ff037424 */ /* 0x000fe400078e00ff */
[----:B------:R-:W-:Y:S01]  /*0290*/  @!P2 IMAD.MOV.U32 R8, RZ, RZ, 0x3f ;  /* 0x0000003fff08a424 */ /* 0x000fe200078e00ff */
[----:B------:R-:W2:Y:S02]  /*02a0*/  @!P2 LDS R9, [UR20+0x38] ;  /* 0x00003814ff09a984 */ /* 0x000ea40008000800 */
[----:B-1----:R-:W-:Y:S02]  /*02b0*/  LOP3.LUT R2, R2, 0xff000000, R3, 0xb8, !PT ;  /* 0xff00000002027812 */ /* 0x002fe400078eb803 */
[----:B--2---:R-:W-:-:S03]  /*02c0*/  @!P2 LOP3.LUT R3, R9, 0xff, R8, 0xb8, !PT ;  /* 0x000000ff0903a812 */ /* 0x004fc600078eb808 */
[----:B------:R1:W-:Y:S04]  /*02d0*/  STS [UR20+0x34], R2 ;  /* 0x00003402ff007988 */ /* 0x0003e80008000814 */
[----:B------:R1:W-:Y:S02]  /*02e0*/  @!P2 STS [UR20+0x38], R3 ;  /* 0x00003803ff00a988 */ /* 0x0003e40008000814 */
.L_x_3:
[----:B------:R-:W-:Y:S05]  /*02f0*/  BSYNC B0 ;  /* 0x0000000000007941 */ /* 0x000fea0003800000 */
.L_x_2:
[----:B------:R-:W-:Y:S04]  /*0300*/  BSSY B0, `(.L_x_4) ;  /* 0x000000a000007945 */ /* 0x000fe80003800000 */
[----:B------:R-:W-:Y:S05]  /*0310*/  @P2 BRA `(.L_x_5) ;  /* 0x0000000000202947 */ /* 0x000fea0003800000 */
[----:B-12---:R-:W1:Y:S01]  /*0320*/  LDS R2, [UR20+0x1c] ;  /* 0x00001c14ff027984 */ /* 0x006e620008000800 */
[----:B------:R-:W2:Y:S03]  /*0330*/  LDC.64 R10, c[0x0][0x238] ;  /* 0x00008e00ff0a7b82 */ /* 0x000ea60000000a00 */
[----:B------:R3:W-:Y:S01]  /*0340*/  STS [UR20+0x24], R6 ;  /* 0x00002406ff007988 */ /* 0x0007e20008000814 */
[--C-:B--2---:R-:W-:Y:S02]  /*0350*/  SHF.R.U32.HI R9, RZ, 0x4, R11.reuse ;  /* 0x00000004ff097819 */ /* 0x104fe4000001160b */
[----:B------:R-:W-:-:S05]  /*0360*/  SHF.R.U64 R3, R10, 0x4, R11 ;  /* 0x000000040a037819 */ /* 0x000fca000000120b */
[----:B------:R3:W-:Y:S01]  /*0370*/  STS [UR20+0xc], R3 ;  /* 0x00000c03ff007988 */ /* 0x0007e20008000814 */
[----:B-1----:R-:W-:-:S05]  /*0380*/  LOP3.LUT R2, R2, 0xf, R9, 0xb8, !PT ;  /* 0x0000000f02027812 */ /* 0x002fca00078eb809 */
[----:B------:R3:W-:Y:S02]  /*0390*/  STS [UR20+0x1c], R2 ;  /* 0x00001c02ff007988 */ /* 0x0007e40008000814 */
.L_x_5:
[----:B------:R-:W-:Y:S05]  /*03a0*/  BSYNC B0 ;  /* 0x0000000000007941 */ /* 0x000fea0003800000 */
.L_x_4:
[----:B------:R-:W-:Y:S04]  /*03b0*/  BSSY B1, `(.L_x_6) ;  /* 0x000001d000017945 */ /* 0x000fe80003800000 */
[----:B------:R-:W-:Y:S04]  /*03c0*/  BSSY B0, `(.L_x_7) ;  /* 0x0000018000007945 */ /* 0x000fe80003800000 */
[----:B------:R-:W-:Y:S05]  /*03d0*/  @P2 BRA `(.L_x_8) ;  /* 0x00000000001c2947 */ /* 0x000fea0003800000 */
[----:B-123--:R-:W1:Y:S02]  /*03e0*/  LDS R2, [UR20+0x34] ;  /* 0x00003414ff027984 */ /* 0x00ee640008000800 */
[----:B-1----:R-:W-:-:S05]  /*03f0*/  LOP3.LUT R2, R2, 0x7, RZ, 0xb8, !PT ;  /* 0x0000000702027812 */ /* 0x002fca00078eb8ff */
[----:B------:R1:W-:Y:S01]  /*0400*/  STS [UR20+0x34], R2 ;  /* 0x00003402ff007988 */ /* 0x0003e20008000814 */
[----:B------:R-:W-:Y:S05]  /*0410*/  @P2 BRA `(.L_x_9) ;  /* 0x00000000001c2947 */ /* 0x000fea0003800000 */
[----:B-1----:R-:W1:Y:S02]  /*0420*/  LDS R2, [UR20+0x34] ;  /* 0x00003414ff027984 */ /* 0x002e640008000800 */
[----:B-1----:R-:W-:-:S05]  /*0430*/  LOP3.LUT R2, R2, 0x38, RZ, 0xb8, !PT ;  /* 0x0000003802027812 */ /* 0x002fca00078eb8ff */
[----:B------:R4:W-:Y:S02]  /*0440*/  STS [UR20+0x34], R2 ;  /* 0x00003402ff007988 */ /* 0x0009e40008000814 */
.L_x_8:
[----:B------:R-:W-:Y:S05]  /*0450*/  @P2 BRA `(.L_x_10) ;  /* 0x00000000001c2947 */ /* 0x000fea0003800000 */
[----:B-1234-:R-:W1:Y:S02]  /*0460*/  LDS R2, [UR20+0x8] ;  /* 0x00000814ff027984 */ /* 0x01ee640008000800 */
[----:B-1----:R-:W-:-:S05]  /*0470*/  LOP3.LUT R2, R2, 0x780, RZ, 0xb8, !PT ;  /* 0x0000078002027812 */ /* 0x002fca00078eb8ff */
[----:B------:R2:W-:Y:S02]  /*0480*/  STS [UR20+0x8], R2 ;  /* 0x00000802ff007988 */ /* 0x0005e40008000814 */
.L_x_9:
[----:B------:R-:W-:Y:S05]  /*0490*/  @P2 BRA `(.L_x_11) ;  /* 0x0000000000282947 */ /* 0x000fea0003800000 */
[----:B-12---:R-:W1:Y:S02]  /*04a0*/  LDS R2, [UR20+0x8] ;  /* 0x00000814ff027984 */ /* 0x006e640008000800 */
[----:B-1----:R-:W-:-:S05]  /*04b0*/  LOP3.LUT R2, R2, 0x1800, RZ, 0xb8, !PT ;  /* 0x0000180002027812 */ /* 0x002fca00078eb8ff */
[----:B------:R5:W-:Y:S02]  /*04c0*/  STS [UR20+0x8], R2 ;  /* 0x00000802ff007988 */ /* 0x000be40008000814 */
.L_x_10:
[----:B------:R-:W-:Y:S05]  /*04d0*/  @P2 BREAK B0 ;  /* 0x0000000000002942 */ /* 0x000fea0003800000 */
[----:B------:R-:W-:Y:S05]  /*04e0*/  @P2 BRA `(.L_x_12) ;  /* 0x0000000000242947 */ /* 0x000fea0003800000 */
[----:B-1-3--:R-:W1:Y:S01]  /*04f0*/  LDS R3, [UR20+0x8] ;  /* 0x00000814ff037984 */ /* 0x00ae620008000800 */
[----:B--2-45:R-:W-:-:S05]  /*0500*/  IMAD.MOV.U32 R2, RZ, RZ, 0x6000 ;  /* 0x00006000ff027424 */ /* 0x034fca00078e00ff */
[----:B-1----:R-:W-:-:S04]  /*0510*/  LOP3.LUT R2, R3, 0x4000, R2, 0xd8, !PT ;  /* 0x0000400003027812 */ /* 0x002fc800078ed802 */
[----:B------:R-:W-:-:S05]  /*0520*/  LOP3.LUT R2, R2, 0x400000, RZ, 0xb8, !PT ;  /* 0x0040000002027812 */ /* 0x000fca00078eb8ff */
[----:B------:R3:W-:Y:S02]  /*0530*/  STS [UR20+0x8], R2 ;  /* 0x00000802ff007988 */ /* 0x0007e40008000814 */
.L_x_11:
[----:B------:R-:W-:Y:S05]  /*0540*/  BSYNC B0 ;  /* 0x0000000000007941 */ /* 0x000fea0003800000 */
.L_x_7:
[----:B-123--:R-:W1:Y:S02]  /*0550*/  @!P2 LDS R2, [UR20+0x8] ;  /* 0x00000814ff02a984 */ /* 0x00ee640008000800 */
[----:B-1----:R-:W-:-:S05]  /*0560*/  @!P2 LOP3.LUT R2, R2, 0x8000, RZ, 0xb8, !PT ;  /* 0x000080000202a812 */ /* 0x002fca00078eb8ff */
[----:B------:R1:W-:Y:S02]  /*0570*/  @!P2 STS [UR20+0x8], R2 ;  /* 0x00000802ff00a988 */ /* 0x0003e40008000814 */
.L_x_12:
[----:B------:R-:W-:Y:S05]  /*0580*/  BSYNC B1 ;  /* 0x0000000000017941 */ /* 0x000fea0003800000 */
.L_x_6:
[----:B------:R-:W-:Y:S05]  /*0590*/  WARPSYNC.ALL ;  /* 0x0000000000007948 */ /* 0x000fea0003800000 */
[----:B------:R-:W-:Y:S05]  /*05a0*/  @P0 BRA `(.L_x_13) ;  /* 0x0000000000280947 */ /* 0x000fea0003800000 */
[----:B-12345:R-:W1:Y:S01]  /*05b0*/  S2R R2, SR_LANEID ;  /* 0x0000000000027919 */ /* 0x03ee620000000000 */
[----:B------:R-:W-:Y:S05]  /*05c0*/  WARPSYNC.ALL ;  /* 0x0000000000007948 */ /* 0x000fea0003800000 */
[----:B-1----:R-:W-:-:S05]  /*05d0*/  IMAD.SHL.U32 R8, R2, 0x4, RZ ;  /* 0x0000000402087824 */ /* 0x002fca00078e00ff */
[----:B------:R-:W1:Y:S01]  /*05e0*/  LDS R9, [R8+UR20] ;  /* 0x0000001408097984 */ /* 0x000e620008000800 */
[----:B------:R-:W-:-:S05]  /*05f0*/  IADD3 R2, P1, R8, UR22, RZ ;  /* 0x0000001608027c10 */ /* 0x000fca000ff3e0ff */
[----:B------:R-:W-:-:S05]  /*0600*/  IMAD.X R3, RZ, RZ, UR23, P1 ;  /* 0x00000017ff037e24 */ /* 0x000fca00088e06ff */
[----:B-1----:R1:W2:Y:S01]  /*0610*/  ATOMG.E.EXCH.STRONG.GPU PT, RZ, [R2], R9 ;  /* 0x0000000902ff73a8 */ /* 0x0022a200041ee100 */
[----:B------:R-:W-:-:S04]  /*0620*/  DEPBAR {5,4,3,2,1,0} ;  /* 0x0000003f0000791a */ /* 0x000fc80000000000 */
[----:B------:R1:W-:Y:S01]  /*0630*/  UTMACCTL.IV [UR22] ;  /* 0x00000000160079b9 */ /* 0x0003e20008000000 */
[----:B------:R-:W-:Y:S01]  /*0640*/  NOP ;  /* 0x0000000000007918 */ /* 0x000fe20000000000 */
.L_x_13:
[----:B------:R-:W-:Y:S05]  /*0650*/  @P0 BRA `(.L_x_14) ;  /* 0x00000000000c0947 */ /* 0x000fea0003800000 */
[----:B------:R0:W-:Y:S01]  /*0660*/  UTMACMDFLUSH ;  /* 0x00000000000079b7 */ /* 0x0001e20000000000 */
[----:B------:R-:W-:Y:S05]  /*0670*/  @P0 BRA `(.L_x_14) ;  /* 0x0000000000040947 */ /* 0x000fea0003800000 */
[----:B------:R-:W-:-:S04]  /*0680*/  DEPBAR.LE SB0, 0x0 ;  /* 0x000080000000791a */ /* 0x000fc80000000000 */
.L_x_14:
[----:B------:R-:W-:Y:S05]  /*0690*/  WARPSYNC.ALL ;  /* 0x0000000000007948 */ /* 0x000fea0003800000 */
[----:B--2---:R-:W-:Y:S06]  /*06a0*/  BAR.SYNC.DEFER_BLOCKING 0x0 ;  /* 0x0000000000007b1d */ /* 0x004fec0000010000 */
[----:B------:R-:W-:Y:S02]  /*06b0*/  BSSY B1, `(.L_x_15) ;  /* 0x000000b000017945 */ /* 0x000fe40003800000 */
[----:B------:R-:W-:Y:S06]  /*06c0*/  BAR.SYNC.DEFER_BLOCKING 0x0 ;  /* 0x0000000000007b1d */ /* 0x000fec0000010000 */
[----:B------:R2:W-:Y:S01]  /*06d0*/  @!P0 STS [R4], RZ ;  /* 0x000000ff04008388 */ /* 0x0005e20000000800 */
[----:B------:R-:W-:Y:S01]  /*06e0*/  NOP ;  /* 0x0000000000007918 */ /* 0x000fe20000000000 */
[----:B------:R-:W-:Y:S05]  /*06f0*/  @P2 BRA `(.L_x_16) ;  /* 0x0000000000182947 */ /* 0x000fea0003800000 */
[----:B-1-345:R-:W1:Y:S01]  /*0700*/  LDS R2, [UR20+0x8] ;  /* 0x00000814ff027984 */ /* 0x03ae620008000800 */
[----:B------:R-:W3:Y:S01]  /*0710*/  LDC.64 R8, c[0x0][0x218] ;  /* 0x00008600ff087b82 */ /* 0x000ee20000000a00 */
[----:B------:R-:W-:Y:S02]  /*0720*/  IMAD.MOV.U32 R3, RZ, RZ, 0x70 ;  /* 0x00000070ff037424 */ /* 0x000fe400078e00ff */
[----:B---3--:R3:W-:Y:S03]  /*0730*/  STS.64 [UR20], R8 ;  /* 0x00000008ff007988 */ /* 0x0087e60008000a14 */
[----:B-1----:R-:W-:-:S05]  /*0740*/  LOP3.LUT R2, R2, 0x10, R3, 0xd8, !PT ;  /* 0x0000001002027812 */ /* 0x002fca00078ed803 */
[----:B------:R3:W-:Y:S02]  /*0750*/  STS [UR20+0x8], R2 ;  /* 0x00000802ff007988 */ /* 0x0007e40008000814 */
.L_x_16:
[----:B-1----:R-:W-:Y:S05]  /*0760*/  BSYNC B1 ;  /* 0x0000000000017941 */ /* 0x002fea0003800000 */
.L_x_15:
[----:B------:R-:W-:Y:S04]  /*0770*/  BSSY B2, `(.L_x_17) ;  /* 0x000000f000027945 */ /* 0x000fe80003800000 */
[----:B------:R-:W-:Y:S04]  /*0780*/  BSSY B1, `(.L_x_18) ;  /* 0x000000c000017945 */ /* 0x000fe80003800000 */
[----:B------:R-:W-:Y:S05]  /*0790*/  @P2 BRA `(.L_x_19) ;  /* 0x0000000000282947 */ /* 0x000fea0003800000 */
[----:B---345:R-:W1:Y:S01]  /*07a0*/  LDS R2, [UR20+0x34] ;  /* 0x00003414ff027984 */ /* 0x038e620008000800 */
[----:B------:R-:W-:Y:S01]  /*07b0*/  IMAD.MOV.U32 R3, RZ, RZ, 0x3f000000 ;  /* 0x3f000000ff037424 */ /* 0x000fe200078e00ff */
[----:B------:R-:W-:Y:S05]  /*07c0*/  @P2 BREAK B1 ;  /* 0x0000000000012942 */ /* 0x000fea0003800000 */
[----:B-1----:R-:W-:-:S05]  /*07d0*/  LOP3.LUT R2, R2, 0xff000000, R3, 0xb8, !PT ;  /* 0xff00000002027812 */ /* 0x002fca00078eb803 */
[----:B------:R1:W-:Y:S01]  /*07e0*/  STS [UR20+0x34], R2 ;  /* 0x00003402ff007988 */ /* 0x0003e20008000814 */
[----:B------:R-:W-:Y:S05]  /*07f0*/  @P2 BRA `(.L_x_20) ;  /* 0x0000000000182947 */ /* 0x000fea0003800000 */
[----:B------:R-:W3:Y:S01]  /*0800*/  LDS R3, [UR20+0x38] ;  /* 0x00003814ff037984 */ /* 0x000ee20008000800 */
[----:B-1----:R-:W-:-:S05]  /*0810*/  IMAD.MOV.U32 R2, RZ, RZ, 0xff ;  /* 0x000000ffff027424 */ /* 0x002fca00078e00ff */
[----:B---3--:R-:W-:-:S05]  /*0820*/  LOP3.LUT R2, R3, 0xff, R2, 0xb8, !PT ;  /* 0x000000ff03027812 */ /* 0x008fca00078eb802 */
[----:B------:R1:W-:Y:S02]  /*0830*/  STS [UR20+0x38], R2 ;  /* 0x00003802ff007988 */ /* 0x0003e40008000814 */
.L_x_19:
[----:B------:R-:W-:Y:S05]  /*0840*/  BSYNC B1 ;  /* 0x0000000000017941 */ /* 0x000fea0003800000 */
.L_x_18:
[----:B------:R1:W-:Y:S02]  /*0850*/  @!P2 STS [UR20+0x20], R5 ;  /* 0x00002005ff00a988 */ /* 0x0003e40008000814 */
.L_x_20:
[----:B------:R-:W-:Y:S05]  /*0860*/  BSYNC B2 ;  /* 0x0000000000027941 */ /* 0x000fea0003800000 */
.L_x_17:
[----:B------:R-:W-:Y:S05]  /*0870*/  WARPSYNC.ALL ;  /* 0x0000000000007948 */ /* 0x000fea0003800000 */
[----:B-1----:R-:W1:Y:S01]  /*0880*/  LDC R5, c[0x0][0x22c] ;  /* 0x00008b00ff057b82 */ /* 0x002e620000000800 */
[----:B------:R-:W-:Y:S01]  /*0890*/  BSSY B2, `(.L_x_21) ;  /* 0x000000b000027945 */ /* 0x000fe20003800000 */
[----:B-1----:R-:W-:-:S03]  /*08a0*/  VIADD R5, R5, 0xffffffff ;  /* 0xffffffff05057836 */ /* 0x002fc60000000000 */
[----:B------:R-:W-:Y:S05]  /*08b0*/  @P2 BRA `(.L_x_22) ;  /* 0x0000000000202947 */ /* 0x000fea0003800000 */
[----:B---345:R-:W1:Y:S01]  /*08c0*/  LDS R2, [UR20+0x1c] ;  /* 0x00001c14ff027984 */ /* 0x038e620008000800 */
[----:B------:R-:W3:Y:S03]  /*08d0*/  LDC.64 R10, c[0x0][0x240] ;  /* 0x00009000ff0a7b82 */ /* 0x000ee60000000a00 */
[----:B------:R4:W-:Y:S01]  /*08e0*/  STS [UR20+0x24], R5 ;  /* 0x00002405ff007988 */ /* 0x0009e20008000814 */
[--C-:B---3--:R-:W-:Y:S02]  /*08f0*/  SHF.R.U32.HI R9, RZ, 0x4, R11.reuse ;  /* 0x00000004ff097819 */ /* 0x108fe4000001160b */
[----:B------:R-:W-:-:S05]  /*0900*/  SHF.R.U64 R3, R10, 0x4, R11 ;  /* 0x000000040a037819 */ /* 0x000fca000000120b */
[----:B------:R4:W-:Y:S01]  /*0910*/  STS [UR20+0xc], R3 ;  /* 0x00000c03ff007988 */ /* 0x0009e20008000814 */
[----:B-1----:R-:W-:-:S05]  /*0920*/  LOP3.LUT R2, R2, 0xf, R9, 0xb8, !PT ;  /* 0x0000000f02027812 */ /* 0x002fca00078eb809 */
[----:B------:R4:W-:Y:S02]  /*0930*/  STS [UR20+0x1c], R2 ;  /* 0x00001c02ff007988 */ /* 0x0009e40008000814 */
.L_x_22:
[----:B------:R-:W-:Y:S05]  /*0940*/  BSYNC B2 ;  /* 0x0000000000027941 */ /* 0x000fea0003800000 */
.L_x_21:
[----:B------:R-:W-:Y:S04]  /*0950*/  BSSY B3, `(.L_x_23) ;  /* 0x000001d000037945 */ /* 0x000fe80003800000 */
[----:B------:R-:W-:Y:S04]  /*0960*/  BSSY B2, `(.L_x_24) ;  /* 0x0000018000027945 */ /* 0x000fe80003800000 */
[----:B------:R-:W-:Y:S05]  /*0970*/  @P2 BRA `(.L_x_25) ;  /* 0x00000000001c2947 */ /* 0x000fea0003800000 */
[----:B---345:R-:W1:Y:S02]  /*0980*/  LDS R2, [UR20+0x34] ;  /* 0x00003414ff027984 */ /* 0x038e640008000800 */
[----:B-1----:R-:W-:-:S05]  /*0990*/  LOP3.LUT R2, R2, 0x7, RZ, 0xb8, !PT ;  /* 0x0000000702027812 */ /* 0x002fca00078eb8ff */
[----:B------:R1:W-:Y:S01]  /*09a0*/  STS [UR20+0x34], R2 ;  /* 0x00003402ff007988 */ /* 0x0003e20008000814 */
[----:B------:R-:W-:Y:S05]  /*09b0*/  @P2 BRA `(.L_x_26) ;  /* 0x00000000001c2947 */ /* 0x000fea0003800000 */
[----:B-1----:R-:W1:Y:S02]  /*09c0*/  LDS R2, [UR20+0x34] ;  /* 0x00003414ff027984 */ /* 0x002e640008000800 */
[----:B-1----:R-:W-:-:S05]  /*09d0*/  LOP3.LUT R2, R2, 0x38, RZ, 0xb8, !PT ;  /* 0x0000003802027812 */ /* 0x002fca00078eb8ff */
[----:B------:R1:W-:Y:S02]  /*09e0*/  STS [UR20+0x34], R2 ;  /* 0x00003402ff007988 */ /* 0x0003e40008000814 */
.L_x_25:
[----:B------:R-:W-:Y:S05]  /*09f0*/  @P2 BRA `(.L_x_27) ;  /* 0x00000000001c2947 */ /* 0x000fea0003800000 */
[----:B-1-345:R-:W1:Y:S02]  /*0a00*/  LDS R2, [UR20+0x8] ;  /* 0x00000814ff027984 */ /* 0x03ae640008000800 */
[----:B-1----:R-:W-:-:S05]  /*0a10*/  LOP3.LUT R2, R2, 0x780, RZ, 0xb8, !PT ;  /* 0x0000078002027812 */ /* 0x002fca00078eb8ff */
[----:B------:R3:W-:Y:S02]  /*0a20*/  STS [UR20+0x8], R2 ;  /* 0x00000802ff007988 */ /* 0x0007e40008000814 */
.L_x_26:
[----:B------:R-:W-:Y:S05]  /*0a30*/  @P2 BRA `(.L_x_28) ;  /* 0x0000000000282947 */ /* 0x000fea0003800000 */
[----:B-1-3--:R-:W1:Y:S02]  /*0a40*/  LDS R2, [UR20+0x8] ;  /* 0x00000814ff027984 */ /* 0x00ae640008000800 */
[----:B-1----:R-:W-:-:S05]  /*0a50*/  LOP3.LUT R2, R2, 0x1800, RZ, 0xb8, !PT ;  /* 0x0000180002027812 */ /* 0x002fca00078eb8ff */
[----:B------:R1:W-:Y:S02]  /*0a60*/  STS [UR20+0x8], R2 ;  /* 0x00000802ff007988 */ /* 0x0003e40008000814 */
.L_x_27:
[----:B------:R-:W-:Y:S05]  /*0a70*/  @P2 BREAK B2 ;  /* 0x0000000000022942 */ /* 0x000fea0003800000 */
[----:B------:R-:W-:Y:S05]  /*0a80*/  @P2 BRA `(.L_x_29) ;  /* 0x0000000000242947 */ /* 0x000fea0003800000 */
[----:B-1-345:R-:W1:Y:S01]  /*0a90*/  LDS R2, [UR20+0x8] ;  /* 0x00000814ff027984 */ /* 0x03ae620008000800 */
[----:B------:R-:W-:-:S05]  /*0aa0*/  IMAD.MOV.U32 R3, RZ, RZ, 0x6000 ;  /* 0x00006000ff037424 */ /* 0x000fca00078e00ff */
[----:B-1----:R-:W-:-:S04]  /*0ab0*/  LOP3.LUT R2, R2, 0x4000, R3, 0xd8, !PT ;  /* 0x0000400002027812 */ /* 0x002fc800078ed803 */
[----:B------:R-:W-:-:S05]  /*0ac0*/  LOP3.LUT R2, R2, 0x400000, RZ, 0xb8, !PT ;  /* 0x0040000002027812 */ /* 0x000fca00078eb8ff */
[----:B------:R4:W-:Y:S02]  /*0ad0*/  STS [UR20+0x8], R2 ;  /* 0x00000802ff007988 */ /* 0x0009e40008000814 */
.L_x_28:
[----:B------:R-:W-:Y:S05]  /*0ae0*/  BSYNC B2 ;  /* 0x0000000000027941 */ /* 0x000fea0003800000 */
.L_x_24:
[----:B-1-34-:R-:W1:Y:S02]  /*0af0*/  @!P2 LDS R2, [UR20+0x8] ;  /* 0x00000814ff02a984 */ /* 0x01ae640008000800 */
[----:B-1----:R-:W-:-:S05]  /*0b00*/  @!P2 LOP3.LUT R2, R2, 0x8000, RZ, 0xb8, !PT ;  /* 0x000080000202a812 */ /* 0x002fca00078eb8ff */
[----:B------:R1:W-:Y:S02]  /*0b10*/  @!P2 STS [UR20+0x8], R2 ;  /* 0x00000802ff00a988 */ /* 0x0003e40008000814 */
.L_x_29:
[----:B------:R-:W-:Y:S05]  /*0b20*/  BSYNC B3 ;  /* 0x0000000000037941 */ /* 0x000fea0003800000 */
.L_x_23:
[----:B------:R-:W-:Y:S05]  /*0b30*/  WARPSYNC.ALL ;  /* 0x0000000000007948 */ /* 0x000fea0003800000 */
[----:B------:R-:W-:-:S04]  /*0b40*/  UIADD3 UR25, UR5, 0x80, URZ ;  /* 0x0000008005197890 */ /* 0x000fc8000fffe03f */
[----:B------:R-:W-:-:S04]  /*0b50*/  UIADD3 UR24, UP0, UR25, UR26, URZ ;  /* 0x0000001a19187290 */ /* 0x000fc8000ff1e03f */
[----:B------:R-:W-:Y:S01]  /*0b60*/  ULEA.HI.X.SX32 UR25, UR25, UR27, 0x1, UP0 ;  /* 0x0000001b19197291 */ /* 0x000fe200080f0e3f */
[----:B------:R-:W-:Y:S11]  /*0b70*/  @P0 BRA `(.L_x_30) ;  /* 0x0000000000280947 */ /* 0x000ff60003800000 */
[----:B-1-345:R-:W1:Y:S01]  /*0b80*/  S2R R2, SR_LANEID ;  /* 0x0000000000027919 */ /* 0x03ae620000000000 */
[----:B------:R-:W-:Y:S05]  /*0b90*/  WARPSYNC.ALL ;  /* 0x0000000000007948 */ /* 0x000fea0003800000 */
[----:B-1----:R-:W-:-:S05]  /*0ba0*/  IMAD.SHL.U32 R8, R2, 0x4, RZ ;  /* 0x0000000402087824 */ /* 0x002fca00078e00ff */
[----:B------:R-:W1:Y:S01]  /*0bb0*/  LDS R9, [R8+UR20] ;  /* 0x0000001408097984 */ /* 0x000e620008000800 */
[----:B------:R-:W-:-:S05]  /*0bc0*/  IADD3 R2, P1, R8, UR24, RZ ;  /* 0x0000001808027c10 */ /* 0x000fca000ff3e0ff */
[----:B------:R-:W-:-:S05]  /*0bd0*/  IMAD.X R3, RZ, RZ, UR25, P1 ;  /* 0x00000019ff037e24 */ /* 0x000fca00088e06ff */
[----:B-1----:R1:W3:Y:S01]  /*0be0*/  ATOMG.E.EXCH.STRONG.GPU PT, RZ, [R2], R9 ;  /* 0x0000000902ff73a8 */ /* 0x0022e200041ee100 */
[----:B------:R-:W-:-:S04]  /*0bf0*/  DEPBAR {5,4,3,2,1,0} ;  /* 0x0000003f0000791a */ /* 0x000fc80000000000 */
[----:B------:R1:W-:Y:S01]  /*0c00*/  UTMACCTL.IV [UR24] ;  /* 0x00000000180079b9 */ /* 0x0003e20008000000 */
[----:B------:R-:W-:Y:S01]  /*0c10*/  NOP ;  /* 0x0000000000007918 */ /* 0x000fe20000000000 */
.L_x_30:
[----:B------:R-:W-:Y:S05]  /*0c20*/  @P0 BRA `(.L_x_31) ;  /* 0x00000000000c0947 */ /* 0x000fea0003800000 */
[----:B------:R0:W-:Y:S01]  /*0c30*/  UTMACMDFLUSH ;  /* 0x00000000000079b7 */ /* 0x0001e20000000000 */
[----:B------:R-:W-:Y:S05]  /*0c40*/  @P0 BRA `(.L_x_31) ;  /* 0x0000000000040947 */ /* 0x000fea0003800000 */
[----:B------:R-:W-:-:S04]  /*0c50*/  DEPBAR.LE SB0, 0x0 ;  /* 0x000080000000791a */ /* 0x000fc80000000000 */
.L_x_31:
[----:B------:R-:W-:Y:S05]  /*0c60*/  WARPSYNC.ALL ;  /* 0x0000000000007948 */ /* 0x000fea0003800000 */
[----:B---3--:R-:W-:Y:S06]  /*0c70*/  BAR.SYNC.DEFER_BLOCKING 0x0 ;  /* 0x0000000000007b1d */ /* 0x008fec0000010000 */
[----:B------:R-:W-:Y:S02]  /*0c80*/  BSSY B3, `(.L_x_32) ;  /* 0x000000b000037945 */ /* 0x000fe40003800000 */
[----:B------:R-:W-:Y:S06]  /*0c90*/  BAR.SYNC.DEFER_BLOCKING 0x0 ;  /* 0x0000000000007b1d */ /* 0x000fec0000010000 */
[----:B------:R3:W-:Y:S01]  /*0ca0*/  @!P0 STS [R4], RZ ;  /* 0x000000ff04008388 */ /* 0x0007e20000000800 */
[----:B------:R-:W-:Y:S01]  /*0cb0*/  NOP ;  /* 0x0000000000007918 */ /* 0x000fe20000000000 */
[----:B------:R-:W-:Y:S05]  /*0cc0*/  @P2 BRA `(.L_x_33) ;  /* 0x0000000000182947 */ /* 0x000fea0003800000 */
[----:B-1--45:R-:W1:Y:S01]  /*0cd0*/  LDS R2, [UR20+0x8] ;  /* 0x00000814ff027984 */ /* 0x032e620008000800 */
[----:B------:R-:W4:Y:S01]  /*0ce0*/  LDC.64 R8, c[0x0][0x220] ;  /* 0x00008800ff087b82 */ /* 0x000f220000000a00 */
[----:B------:R-:W-:Y:S02]  /*0cf0*/  IMAD.MOV.U32 R3, RZ, RZ, 0x70 ;  /* 0x00000070ff037424 */ /* 0x000fe400078e00ff */
[----:B----4-:R4:W-:Y:S03]  /*0d00*/  STS.64 [UR20], R8 ;  /* 0x00000008ff007988 */ /* 0x0109e60008000a14 */
[----:B-1----:R-:W-:-:S05]  /*0d10*/  LOP3.LUT R2, R2, 0x10, R3, 0xd8, !PT ;  /* 0x0000001002027812 */ /* 0x002fca00078ed803 */
[----:B------:R4:W-:Y:S02]  /*0d20*/  STS [UR20+0x8], R2 ;  /* 0x00000802ff007988 */ /* 0x0009e40008000814 */
.L_x_33:
[----:B-1----:R-:W-:Y:S05]  /*0d30*/  BSYNC B3 ;  /* 0x0000000000037941 */ /* 0x002fea0003800000 */
.L_x_32:
[----:B------:R-:W-:Y:S04]  /*0d40*/  BSSY B3, `(.L_x_34) ;  /* 0x0000033000037945 */ /* 0x000fe80003800000 */
[----:B------:R-:W-:Y:S04]  /*0d50*/  BSSY B4, `(.L_x_35) ;  /* 0x000002e000047945 */ /* 0x000fe80003800000 */
[----:B------:R-:W-:Y:S05]  /*0d60*/  @P2 BRA `(.L_x_36) ;  /* 0x0000000000242947 */ /* 0x000fea0003800000 */
[----:B----45:R-:W1:Y:S01]  /*0d70*/  LDS R2, [UR20+0x34] ;  /* 0x00003414ff027984 */ /* 0x030e620008000800 */
[----:B------:R-:W-:-:S05]  /*0d80*/  IMAD.MOV.U32 R3, RZ, RZ, 0x7f000000 ;  /* 0x7f000000ff037424 */ /* 0x000fca00078e00ff */
[----:B-1----:R-:W-:-:S05]  /*0d90*/  LOP3.LUT R2, R2, 0xff000000, R3, 0xb8, !PT ;  /* 0xff00000002027812 */ /* 0x002fca00078eb803 */
[----:B------:R1:W-:Y:S01]  /*0da0*/  STS [UR20+0x34], R2 ;  /* 0x00003402ff007988 */ /* 0x0003e20008000814 */
[----:B------:R-:W-:Y:S05]  /*0db0*/  @P2 BRA `(.L_x_37) ;  /* 0x0000000000182947 */ /* 0x000fea0003800000 */
[----:B-1----:R-:W1:Y:S01]  /*0dc0*/  LDS R2, [UR20+0x38] ;  /* 0x00003814ff027984 */ /* 0x002e620008000800 */
[----:B------:R-:W-:-:S05]  /*0dd0*/  IMAD.MOV.U32 R3, RZ, RZ, 0x3f ;  /* 0x0000003fff037424 */ /* 0x000fca00078e00ff */
[----:B-1----:R-:W-:-:S05]  /*0de0*/  LOP3.LUT R2, R2, 0xff, R3, 0xb8, !PT ;  /* 0x000000ff02027812 */ /* 0x002fca00078eb803 */
[----:B------:R1:W-:Y:S02]  /*0df0*/  STS [UR20+0x38], R2 ;  /* 0x00003802ff007988 */ /* 0x0003e40008000814 */
.L_x_36:
[----:B------:R-:W-:Y:S05]  /*0e00*/  @P2 BRA `(.L_x_38) ;  /* 0x00000000000c2947 */ /* 0x000fea0003800000 */
[----:B------:R1:W-:Y:S02]  /*0e10*/  STS [UR20+0x20], R5 ;  /* 0x00002005ff007988 */ /* 0x0003e40008000814 */
.L_x_37:
[----:B------:R-:W-:Y:S05]  /*0e20*/  @P2 BRA `(.L_x_39) ;  /* 0x0000000000242947 */ /* 0x000fea0003800000 */
[----:B------:R1:W-:Y:S02]  /*0e30*/  STS [UR20+0x24], R6 ;  /* 0x00002406ff007988 */ /* 0x0003e40008000814 */
.L_x_38:
[----:B------:R-:W-:Y:S05]  /*0e40*/  @P2 BRA `(.L_x_40) ;  /* 0x00000000002c2947 */ /* 0x000fea0003800000 */
[----:B-1--45:R-:W1:Y:S01]  /*0e50*/  LDS R2, [UR20+0x1c] ;  /* 0x00001c14ff027984 */ /* 0x032e620008000800 */
[----:B------:R-:W4:Y:S02]  /*0e60*/  LDC.64 R8, c[0x0][0x248] ;  /* 0x00009200ff087b82 */ /* 0x000f240000000a00 */
[--C-:B----4-:R-:W-:Y:S02]  /*0e70*/  SHF.R.U32.HI R5, RZ, 0x4, R9.reuse ;  /* 0x00000004ff057819 */ /* 0x110fe40000011609 */
[----:B------:R-:W-:-:S05]  /*0e80*/  SHF.R.U64 R3, R8, 0x4, R9 ;  /* 0x0000000408037819 */ /* 0x000fca0000001209 */
[----:B------:R4:W-:Y:S01]  /*0e90*/  STS [UR20+0xc], R3 ;  /* 0x00000c03ff007988 */ /* 0x0009e20008000814 */
[----:B-1----:R-:W-:-:S05]  /*0ea0*/  LOP3.LUT R2, R2, 0xf, R5, 0xb8, !PT ;  /* 0x0000000f02027812 */ /* 0x002fca00078eb805 */
[----:B------:R4:W-:Y:S02]  /*0eb0*/  STS [UR20+0x1c], R2 ;  /* 0x00001c02ff007988 */ /* 0x0009e40008000814 */
.L_x_39:
[----:B------:R-:W-:Y:S05]  /*0ec0*/  @P2 BRA `(.L_x_41) ;  /* 0x00000000001c2947 */ /* 0x000fea0003800000 */
[----:B-1--45:R-:W1:Y:S02]  /*0ed0*/  LDS R2, [UR20+0x34] ;  /* 0x00003414ff027984 */ /* 0x032e640008000800 */
[----:B-1----:R-:W-:-:S05]  /*0ee0*/  LOP3.LUT R2, R2, 0x7, RZ, 0xb8, !PT ;  /* 0x0000000702027812 */ /* 0x002fca00078eb8ff */
[----:B------:R1:W-:Y:S02]  /*0ef0*/  STS [UR20+0x34], R2 ;  /* 0x00003402ff007988 */ /* 0x0003e40008000814 */
.L_x_40:
[----:B------:R-:W-:Y:S05]  /*0f00*/  @P2 BRA `(.L_x_42) ;  /* 0x00000000001c2947 */ /* 0x000fea0003800000 */
[----:B-1--45:R-:W1:Y:S02]  /*0f10*/  LDS R2, [UR20+0x34] ;  /* 0x00003414ff027984 */ /* 0x032e640008000800 */
[----:B-1----:R-:W-:-:S05]  /*0f20*/  LOP3.LUT R2, R2, 0x38, RZ, 0xb8, !PT ;  /* 0x0000003802027812 */ /* 0x002fca00078eb8ff */
[----:B------:R1:W-:Y:S02]  /*0f30*/  STS [UR20+0x34], R2 ;  /* 0x00003402ff007988 */ /* 0x0003e40008000814 */
.L_x_41:
[----:B------:R-:W-:Y:S05]  /*0f40*/  @P2 BRA `(.L_x_43) ;  /* 0x00000000001c2947 */ /* 0x000fea0003800000 */
[----:B-1--45:R-:W1:Y:S02]  /*0f50*/  LDS R2, [UR20+0x8] ;  /* 0x00000814ff027984 */ /* 0x032e640008000800 */
[----:B-1----:R-:W-:-:S05]  /*0f60*/  LOP3.LUT R2, R2, 0x780, RZ, 0xb8, !PT ;  /* 0x0000078002027812 */ /* 0x002fca00078eb8ff */
[----:B------:R1:W-:Y:S02]  /*0f70*/  STS [UR20+0x8], R2 ;  /* 0x00000802ff007988 */ /* 0x0003e40008000814 */
.L_x_42:
[----:B------:R-:W-:Y:S05]  /*0f80*/  @P2 BRA `(.L_x_44) ;  /* 0x0000000000282947 */ /* 0x000fea0003800000 */
[----:B-1--45:R-:W1:Y:S02]  /*0f90*/  LDS R2, [UR20+0x8] ;  /* 0x00000814ff027984 */ /* 0x032e640008000800 */
[----:B-1----:R-:W-:-:S05]  /*0fa0*/  LOP3.LUT R2, R2, 0x1800, RZ, 0xb8, !PT ;  /* 0x0000180002027812 */ /* 0x002fca00078eb8ff */
[----:B------:R1:W-:Y:S02]  /*0fb0*/  STS [UR20+0x8], R2 ;  /* 0x00000802ff007988 */ /* 0x0003e40008000814 */
.L_x_43:
[----:B------:R-:W-:Y:S05]  /*0fc0*/  @P2 BREAK B4 ;  /* 0x0000000000042942 */ /* 0x000fea0003800000 */
[----:B------:R-:W-:Y:S05]  /*0fd0*/  @P2 BRA `(.L_x_45) ;  /* 0x0000000000242947 */ /* 0x000fea0003800000 */
[----:B-1--45:R-:W1:Y:S01]  /*0fe0*/  LDS R2, [UR20+0x8] ;  /* 0x00000814ff027984 */ /* 0x032e620008000800 */
[----:B------:R-:W-:-:S05]  /*0ff0*/  IMAD.MOV.U32 R3, RZ, RZ, 0x6000 ;  /* 0x00006000ff037424 */ /* 0x000fca00078e00ff */
[----:B-1----:R-:W-:-:S04]  /*1000*/  LOP3.LUT R2, R2, 0x6000, R3, 0xd8, !PT ;  /* 0x0000600002027812 */ /* 0x002fc800078ed803 */
[----:B------:R-:W-:-:S05]  /*1010*/  LOP3.LUT R2, R2, 0x400000, RZ, 0xb8, !PT ;  /* 0x0040000002027812 */ /* 0x000fca00078eb8ff */
[----:B------:R1:W-:Y:S02]  /*1020*/  STS [UR20+0x8], R2 ;  /* 0x00000802ff007988 */ /* 0x0003e40008000814 */
.L_x_44:
[----:B------:R-:W-:Y:S05]  /*1030*/  BSYNC B4 ;  /* 0x0000000000047941 */ /* 0x000fea0003800000 */
.L_x_35:
[----:B-1--45:R-:W1:Y:S02]  /*1040*/  @!P2 LDS R2, [UR20+0x8] ;  /* 0x00000814ff02a984 */ /* 0x032e640008000800 */
[----:B-1----:R-:W-:-:S05]  /*1050*/  @!P2 LOP3.LUT R2, R2, 0x8000, RZ, 0xb8, !PT ;  /* 0x000080000202a812 */ /* 0x002fca00078eb8ff */
[----:B------:R1:W-:Y:S02]  /*1060*/  @!P2 STS [UR20+0x8], R2 ;  /* 0x00000802ff00a988 */ /* 0x0003e40008000814 */
.L_x_45:
[----:B------:R-:W-:Y:S05]  /*1070*/  BSYNC B3 ;  /* 0x0000000000037941 */ /* 0x000fea0003800000 */
.L_x_34:
[----:B------:R-:W-:Y:S05]  /*1080*/  WARPSYNC.ALL ;  /* 0x0000000000007948 */ /* 0x000fea0003800000 */
[----:B------:R-:W-:Y:S01]  /*1090*/  UIADD3 UR5, UR5, 0x100, URZ ;  /* 0x0000010005057890 */ /* 0x000fe2000fffe03f */
[----:B------:R-:W-:Y:S02]  /*10a0*/  ISETP.GE.AND P1, PT, R12, 0x1, PT ;  /* 0x000000010c00780c */ /* 0x000fe40003f26270 */
[----:B------:R-:W-:Y:S02]  /*10b0*/  CS2R R24, SRZ ;  /* 0x0000000000187805 */ /* 0x000fe4000001ff00 */
[----:B------:R-:W-:Y:S01]  /*10c0*/  CS2R R26, SRZ ;  /* 0x00000000001a7805 */ /* 0x000fe2000001ff00 */
[----:B------:R-:W-:Y:S01]  /*10d0*/  UIADD3 UR26, UP0, UR5, UR26, URZ ;  /* 0x0000001a051a7290 */ /* 0x000fe2000ff1e03f */
[----:B------:R-:W-:-:S02]  /*10e0*/  CS2R R28, SRZ ;  /* 0x00000000001c7805 */ /* 0x000fc4000001ff00 */
[----:B------:R-:W-:Y:S02]  /*10f0*/  CS2R R30, SRZ ;  /* 0x00000000001e7805 */ /* 0x000fe4000001ff00 */
[----:B------:R-:W-:Y:S01]  /*1100*/  CS2R R32, SRZ ;  /* 0x0000000000207805 */ /* 0x000fe2000001ff00 */
[----:B------:R-:W-:Y:S01]  /*1110*/  ULEA.HI.X.SX32 UR27, UR5, UR27, 0x1, UP0 ;  /* 0x0000001b051b7291 */ /* 0x000fe200080f0e3f */
[----:B------:R-:W-:Y:S02]  /*1120*/  CS2R R34, SRZ ;  /* 0x0000000000227805 */ /* 0x000fe4000001ff00 */
[----:B------:R-:W-:Y:S02]  /*1130*/  CS2R R36, SRZ ;  /* 0x0000000000247805 */ /* 0x000fe4000001ff00 */
[----:B------:R-:W-:Y:S02]  /*1140*/  CS2R R38, SRZ ;  /* 0x0000000000267805 */ /* 0x000fe4000001ff00 */
[----:B------:R-:W-:-:S02]  /*1150*/  CS2R R40, SRZ ;  /* 0x0000000000287805 */ /* 0x000fc4000001ff00 */
[----:B------:R-:W-:Y:S02]  /*1160*/  CS2R R42, SRZ ;  /* 0x00000000002a7805 */ /* 0x000fe4000001ff00 */
[----:B------:R-:W-:Y:S02]  /*1170*/  CS2R R44, SRZ ;  /* 0x00000000002c7805 */ /* 0x000fe4000001ff00 */
        /* <DEDUP_REMOVED lines=40> */
[----:B------:R-:W-:Y:S01]  /*1400*/  CS2R R126, SRZ ;  /* 0x00000000007e7805 */ /* 0x000fe2000001ff00 */
[----:B------:R-:W-:Y:S01]  /*1410*/  IMAD.MOV.U32 R128, RZ, RZ, RZ ;  /* 0x000000ffff807224 */ /* 0x000fe200078e00ff */
[----:B------:R-:W-:Y:S06]  /*1420*/  @P0 BRA `(.L_x_46) ;  /* 0x0000000000280947 */ /* 0x000fec0003800000 */
[----:B-1--45:R-:W2:Y:S01]  /*1430*/  S2R R2, SR_LANEID ;  /* 0x0000000000027919 */ /* 0x032ea20000000000 */
[----:B------:R-:W-:Y:S05]  /*1440*/  WARPSYNC.ALL ;  /* 0x0000000000007948 */ /* 0x000fea0003800000 */
[----:B--23--:R-:W-:-:S05]  /*1450*/  IMAD.SHL.U32 R4, R2, 0x4, RZ ;  /* 0x0000000402047824 */ /* 0x00cfca00078e00ff */
[----:B------:R-:W1:Y:S01]  /*1460*/  LDS R5, [R4+UR20] ;  /* 0x0000001404057984 */ /* 0x000e620008000800 */
[----:B------:R-:W-:-:S05]  /*1470*/  IADD3 R2, P3, R4, UR26, RZ ;  /* 0x0000001a04027c10 */ /* 0x000fca000ff7e0ff */
[----:B------:R-:W-:-:S05]  /*1480*/  IMAD.X R3, RZ, RZ, UR27, P3 ;  /* 0x0000001bff037e24 */ /* 0x000fca00098e06ff */
[----:B-1----:R1:W2:Y:S01]  /*1490*/  ATOMG.E.EXCH.STRONG.GPU PT, RZ, [R2], R5 ;  /* 0x0000000502ff73a8 */ /* 0x0022a200041ee100 */
[----:B------:R-:W-:-:S04]  /*14a0*/  DEPBAR {5,4,3,2,1,0} ;  /* 0x0000003f0000791a */ /* 0x000fc80000000000 */
[----:B------:R1:W-:Y:S01]  /*14b0*/  UTMACCTL.IV [UR26] ;  /* 0x000000001a0079b9 */ /* 0x0003e20008000000 */
[----:B------:R-:W-:Y:S01]  /*14c0*/  NOP ;  /* 0x0000000000007918 */ /* 0x000fe20000000000 */
.L_x_46:
[----:B------:R-:W-:Y:S05]  /*14d0*/  @P0 BRA `(.L_x_47) ;  /* 0x00000000000c0947 */ /* 0x000fea0003800000 */
[----:B------:R0:W-:Y:S01]  /*14e0*/  UTMACMDFLUSH ;  /* 0x00000000000079b7 */ /* 0x0001e20000000000 */
[----:B------:R-:W-:Y:S05]  /*14f0*/  @P0 BRA `(.L_x_47) ;  /* 0x0000000000040947 */ /* 0x000fea0003800000 */
[----:B------:R-:W-:-:S04]  /*1500*/  DEPBAR.LE SB0, 0x0 ;  /* 0x000080000000791a */ /* 0x000fc80000000000 */
.L_x_47:
[----:B------:R-:W-:Y:S05]  /*1510*/  WARPSYNC.ALL ;  /* 0x0000000000007948 */ /* 0x000fea0003800000 */
[----:B--2---:R-:W-:Y:S01]  /*1520*/  BAR.SYNC.DEFER_BLOCKING 0x0 ;  /* 0x0000000000007b1d */ /* 0x004fe20000010000 */
[----:B------:R-:W-:Y:S01]  /*1530*/  USHF.L.U32 UR15, UR31, 0x8, URZ ;  /* 0x000000081f0f7899 */ /* 0x000fe2000800063f */
[----:B------:R-:W-:Y:S01]  /*1540*/  IMAD.MOV.U32 R129, RZ, RZ, RZ ;  /* 0x000000ffff817224 */ /* 0x000fe200078e00ff */
[----:B------:R-:W-:Y:S02]  /*1550*/  CS2R R130, SRZ ;  /* 0x0000000000827805 */ /* 0x000fe4000001ff00 */
[----:B------:R-:W-:-:S02]  /*1560*/  CS2R R132, SRZ ;  /* 0x0000000000847805 */ /* 0x000fc4000001ff00 */
[----:B------:R-:W-:Y:S01]  /*1570*/  CS2R R134, SRZ ;  /* 0x0000000000867805 */ /* 0x000fe2000001ff00 */
[----:B------:R-:W-:Y:S01]  /*1580*/  VOTEU.ALL UP0, P2 ;  /* 0x00000000003f7886 */ /* 0x000fe20001000000 */
[----:B------:R-:W-:Y:S01]  /*1590*/  UMOV UR6, 0x1 ;  /* 0x0000000100067882 */ /* 0x000fe20000000000 */
[----:B------:R-:W-:Y:S01]  /*15a0*/  VOTEU.ALL UP1, P2 ;  /* 0x00000000003f7886 */ /* 0x000fe20001020000 */
[----:B------:R-:W-:Y:S01]  /*15b0*/  VOTEU.ALL UP2, P2 ;  /* 0x00000000003f7886 */ /* 0x000fe20001040000 */
[----:B------:R-:W-:Y:S01]  /*15c0*/  CS2R R136, SRZ ;  /* 0x0000000000887805 */ /* 0x000fe2000001ff00 */
[----:B------:R-:W-:-:S04]  /*15d0*/  @!UP0 UIADD3 UR8, -UR6, 0x100000, URZ ;  /* 0x0010000006088890 */ /* 0x000fc8000fffe13f */
[----:B------:R-:W-:Y:S02]  /*15e0*/  @!UP0 USHF.L.U32 UR9, UR8, 0xb, URZ ;  /* 0x0000000b08098899 */ /* 0x000fe4000800063f */
[----:B------:R-:W-:Y:S01]  /*15f0*/  @!UP0 USHF.L.U32 UR8, UR8, 0x1, URZ ;  /* 0x0000000108088899 */ /* 0x000fe2000800063f */
        /* <DEDUP_REMOVED lines=9> */
[----:B------:R-:W-:Y:S01]  /*1690*/  VOTEU.ALL UP0, P2 ;  /* 0x00000000003f7886 */ /* 0x000fe20001000000 */
[----:B------:R-:W-:Y:S02]  /*16a0*/  CS2R R144, SRZ ;  /* 0x0000000000907805 */ /* 0x000fe4000001ff00 */
[----:B------:R-:W-:Y:S02]  /*16b0*/  CS2R R146, SRZ ;  /* 0x0000000000927805 */ /* 0x000fe4000001ff00 */
[----:B------:R-:W-:Y:S02]  /*16c0*/  CS2R R148, SRZ ;  /* 0x0000000000947805 */ /* 0x000fe4000001ff00 */
[----:B------:R-:W-:Y:S01]  /*16d0*/  CS2R R150, SRZ ;  /* 0x0000000000967805 */ /* 0x000fe2000001ff00 */
[----:B------:R-:W2:Y:S02]  /*16e0*/  FENCE.VIEW.ASYNC.S ;  /* 0x00000000000073c6 */ /* 0x000ea40000000000 */
[----:B--2---:R-:W2:Y:S02]  /*16f0*/  @!UP0 SYNCS.EXCH.64 URZ, [UR20+0xf000], UR8 ;  /* 0x00f00008143f85b2 */ /* 0x004ea40008000100 */
[----:B--2---:R-:W-:Y:S06]  /*1700*/  BAR.SYNC.DEFER_BLOCKING 0x0 ;  /* 0x0000000000007b1d */ /* 0x004fec0000010000 */
[----:B------:R2:W4:Y:S02]  /*1710*/  @!UP1 SYNCS.EXCH.64 URZ, [UR20+0xf008], UR10 ;  /* 0x00f0080a143f95b2 */ /* 0x0005240008000100 */
[----:B----4-:R-:W-:Y:S01]  /*1720*/  BAR.SYNC.DEFER_BLOCKING 0x0 ;  /* 0x0000000000007b1d */ /* 0x010fe20000010000 */
[----:B--2---:R-:W-:-:S05]  /*1730*/  USHF.L.U32 UR11, UR30, 0x6, URZ ;  /* 0x000000061e0b7899 */ /* 0x004fca000800063f */
[----:B------:R2:W4:Y:S01]  /*1740*/  @!UP2 SYNCS.EXCH.64 URZ, [UR20+0xf010], UR6 ;  /* 0x00f01006143fa5b2 */ /* 0x0005220008000100 */
[----:B------:R-:W-:Y:S06]  /*1750*/  @!P1 BRA `(.L_x_48) ;  /* 0x0000000400fc9947 */ /* 0x000fec0003800000 */
        /* <DEDUP_REMOVED lines=63> */
[----:B------:R-:W-:Y:S01]  /*1b50*/  CS2R R150, SRZ ;  /* 0x0000000000967805 */ /* 0x000fe2000001ff00 */
[----:B------:R-:W-:Y:S01]  /*1b60*/  UMOV UR5, URZ ;  /* 0x0000003f00057c82 */ /* 0x000fe20008000000 */
[----:B------:R-:W-:-:S05]  /*1b70*/  UMOV UR10, URZ ;  /* 0x0000003f000a7c82 */ /* 0x000fca0008000000 */
.L_x_50:
[----:B----4-:R-:W-:Y:S01]  /*1b80*/  BAR.SYNC.DEFER_BLOCKING 0x0 ;  /* 0x0000000000007b1d */ /* 0x010fe20000010000 */
[----:B------:R-:W-:Y:S01]  /*1b90*/  ULEA UR32, UR5, UR20, 0x3 ;  /* 0x0000001405207291 */ /* 0x000fe2000f8e183f */
[----:B-1----:R-:W-:Y:S01]  /*1ba0*/  @!P2 IMAD.MOV.U32 R3, RZ, RZ, 0x5000 ;  /* 0x00005000ff03a424 */ /* 0x002fe200078e00ff */
[----:B------:R-:W-:Y:S01]  /*1bb0*/  ELECT P0, URZ, PT ;  /* 0x00000000003f782f */ /* 0x000fe20003800000 */
[----:B-----5:R-:W-:Y:S01]  /*1bc0*/  IMAD.U32 R2, RZ, RZ, UR4 ;  /* 0x00000004ff027e24 */ /* 0x020fe2000f8e00ff */
[----:B------:R-:W-:Y:S02]  /*1bd0*/  ULEA UR8, UR5, UR20, 0xc ;  /* 0x0000001405087291 */ /* 0x000fe4000f8e603f */
[C---:B------:R-:W-:Y:S02]  /*1be0*/  ISETP.LT.U32.AND P0, PT, R7.reuse, 0x20, P0 ;  /* 0x000000200700780c */ /* 0x040fe40000701070 */
[----:B------:R-:W-:Y:S02]  /*1bf0*/  ELECT P1, URZ, PT ;  /* 0x00000000003f782f */ /* 0x000fe40003820000 */
[----:B------:R-:W-:Y:S01]  /*1c00*/  SHF.L.U32 R2, R2, 0x1f, RZ ;  /* 0x0000001f02027819 */ /* 0x000fe200000006ff */
[----:B------:R-:W-:Y:S01]  /*1c10*/  UIADD3 UR8, UR8, 0xc000, URZ ;  /* 0x0000c00008087890 */ /* 0x000fe2000fffe03f */
[----:B------:R-:W-:Y:S01]  /*1c20*/  ISETP.LT.U32.AND P1, PT, R7, 0x20, P1 ;  /* 0x000000200700780c */ /* 0x000fe20000f21070 */
[----:B------:R-:W-:Y:S01]  /*1c30*/  ULEA UR12, UR5, UR20, 0xe ;  /* 0x00000014050c7291 */ /* 0x000fe2000f8e703f */
[----:B------:R-:W-:Y:S01]  /*1c40*/  UMOV UR14, UR10 ;  /* 0x0000000a000e7c82 */ /* 0x000fe20008000000 */
[----:B------:R-:W-:-:S02]  /*1c50*/  USHF.R.U32.HI UR21, URZ, 0x4, UR8 ;  /* 0x000000043f157899 */ /* 0x000fc40008011608 */
[----:B------:R-:W-:Y:S02]  /*1c60*/  USHF.R.U32.HI UR18, URZ, 0x4, UR12 ;  /* 0x000000043f127899 */ /* 0x000fe4000801160c */
[----:B------:R-:W-:Y:S01]  /*1c70*/  VOTEU.ANY UP0, P0 ;  /* 0x00000000003f7886 */ /* 0x000fe20000000100 */
[----:B------:R-:W-:Y:S01]  /*1c80*/  VOTEU.ANY UP2, P0 ;  /* 0x00000000003f7886 */ /* 0x000fe20000040100 */
[----:B------:R-:W-:Y:S01]  /*1c90*/  USGXT.U32 UR21, UR21, 0xe ;  /* 0x0000000e1515789a */ /* 0x000fe20008000000 */
[----:B------:R1:W-:Y:S01]  /*1ca0*/  @!P2 SYNCS.ARRIVE.TRANS64 RZ, [UR32+0xf000], R3 ;  /* 0x00f00003ffffa9a7 */ /* 0x0003e20008000020 */
[----:B------:R-:W-:Y:S01]  /*1cb0*/  BAR.SYNC.DEFER_BLOCKING 0x0 ;  /* 0x0000000000007b1d */ /* 0x000fe20000010000 */
[----:B------:R-:W-:Y:S02]  /*1cc0*/  @UP0 UIADD3 UR9, UR32, 0xf000, URZ ;  /* 0x0000f00020090890 */ /* 0x000fe4000fffe03f */
[----:B------:R-:W-:-:S03]  /*1cd0*/  USGXT.U32 UR18, UR18, 0xe ;  /* 0x0000000e1212789a */ /* 0x000fc60008000000 */
[----:B--2---:R-:W-:Y:S01]  /*1ce0*/  @UP0 UMOV UR6, UR22 ;  /* 0x0000001600060c82 */ /* 0x004fe20008000000 */
[----:B------:R-:W-:Y:S01]  /*1cf0*/  @UP0 UMOV UR7, UR23 ;  /* 0x0000001700070c82 */ /* 0x000fe20008000000 */
[----:B------:R-:W-:Y:S01]  /*1d00*/  VOTEU.ANY UP1, P1 ;  /* 0x00000000003f7886 */ /* 0x000fe20000820100 */
[----:B------:R-:W-:Y:S01]  /*1d10*/  VOTEU.ANY UP3, P1 ;  /* 0x00000000003f7886 */ /* 0x000fe20000860100 */
[----:B------:R-:W-:Y:S01]  /*1d20*/  UMOV UR19, 0x80000020 ;  /* 0x8000002000137882 */ /* 0x000fe20000000000 */
[----:B------:R-:W-:Y:S01]  /*1d30*/  UMOV UR16, UR21 ;  /* 0x0000001500107c82 */ /* 0x000fe20008000000 */
[----:B------:R-:W-:Y:S01]  /*1d40*/  UMOV UR17, 0x80000020 ;  /* 0x8000002000117882 */ /* 0x000fe20000000000 */
[----:B------:R-:W-:Y:S01]  /*1d50*/  @UP1 UIADD3 UR13, UR32, 0xf000, URZ ;  /* 0x0000f000200d1890 */ /* 0x000fe2000fffe03f */
[----:B------:R-:W-:Y:S01]  /*1d60*/  @UP1 UMOV UR28, UR24 ;  /* 0x00000018001c1c82 */ /* 0x000fe20008000000 */
[----:B------:R-:W-:Y:S01]  /*1d70*/  @UP1 UMOV UR29, UR25 ;  /* 0x00000019001d1c82 */ /* 0x000fe20008000000 */
[----:B------:R1:W-:Y:S01]  /*1d80*/  @UP2 UTMALDG.2D [UR8], [UR6] ;  /* 0x00000008060025b4 */ /* 0x0003e20008008000 */
[----:B------:R2:W-:Y:S06]  /*1d90*/  MEMBAR.ALL.CTA ;  /* 0x0000000000007992 */ /* 0x0005ec0000008000 */
[----:B--2---:R-:W2:Y:S02]  /*1da0*/  FENCE.VIEW.ASYNC.S ;  /* 0x00000000000073c6 */ /* 0x004ea40000000000 */
[----:B--2---:R-:W-:Y:S06]  /*1db0*/  BAR.SYNC.DEFER_BLOCKING 0x0 ;  /* 0x0000000000007b1d */ /* 0x004fec0000010000 */
[----:B------:R1:W-:Y:S02]  /*1dc0*/  @UP3 UTMALDG.2D [UR12], [UR28] ;  /* 0x0000000c1c0035b4 */ /* 0x0003e40008008000 */
[----:B------:R-:W-:Y:S06]  /*1dd0*/  BAR.SYNC.DEFER_BLOCKING 0x0 ;  /* 0x0000000000007b1d */ /* 0x000fec0000010000 */
[----:B------:R-:W2:Y:S02]  /*1de0*/  SYNCS.PHASECHK.TRANS64.TRYWAIT P0, [UR32+0xf000], R2 ;  /* 0x00f00002ff0075a7 */ /* 0x000ea40008000160 */
[----:B-12---:R-:W-:Y:S05]  /*1df0*/  @!P0 BRA `(.L_x_49) ;  /* 0x0000000800fc8947 */ /* 0x006fea0003800000 */
.L_x_51:
[----:B------:R-:W-:Y:S02]  /*1e00*/  WARPGROUP.DEPBAR.LE gsb0, 0x0 ;  /* 0x00008000000079c5 */ /* 0x000fe40000010000 */
[----:B------:R-:W-:Y:S01]  /*1e10*/  WARPGROUP.ARRIVE ;  /* 0x00000000000079c5 */ /* 0x000fe20000000000 */
[----:B------:R-:W1:Y:S01]  /*1e20*/  LDC R2, c[0x0][0x230] ;  /* 0x00008c00ff027b82 */ /* 0x000e620000000800 */
[----:B------:R-:W-:Y:S01]  /*1e30*/  UIADD3 UR10, UR10, 0x40, URZ ;  /* 0x000000400a0a7890 */ /* 0x000fe2000fffe03f */
[----:B------:R-:W-:Y:S01]  /*1e40*/  UMOV UR6, UR18 ;  /* 0x0000001200067c82 */ /* 0x000fe20008000000 */
[----:B------:R-:W-:Y:S02]  /*1e50*/  UMOV UR7, URZ ;  /* 0x0000003f00077c82 */ /* 0x000fe40008000000 */
[----:B------:R-:W-:Y:S01]  /*1e60*/  QGMMA.64x256x32.F32.E4M3.E4M3 R24, gdesc[UR16], R24 ;  /* 0x03e00000101879f3 */ /* 0x000fe20008700818 */
[----:B------:R-:W-:Y:S01]  /*1e70*/  UMOV UR16, 0xfffffffe ;  /* 0xfffffffe00107882 */ /* 0x000fe20000000000 */
[----:B------:R-:W-:Y:S01]  /*1e80*/  UMOV UR17, 0x7fffffdf ;  /* 0x7fffffdf00117882 */ /* 0x000fe20000000000 */
[----:B------:R-:W-:-:S02]  /*1e90*/  UIADD3 UR5, UR5, 0x1, URZ ;  /* 0x0000000105057890 */ /* 0x000fc4000fffe03f */
[----:B------:R-:W-:Y:S02]  /*1ea0*/  UIADD3.64 UR18, UR6, -UR16, URZ ;  /* 0x8000001006127297 */ /* 0x000fe4000fffe03f */
[----:B------:R-:W-:Y:S01]  /*1eb0*/  UISETP.NE.U32.AND UP0, UPT, UR5, 0x3, UPT ;  /* 0x000000030500788c */ /* 0x000fe2000bf05070 */
[----:B------:R-:W-:Y:S01]  /*1ec0*/  UMOV UR6, UR21 ;  /* 0x0000001500067c82 */ /* 0x000fe20008000000 */
[----:B------:R-:W-:Y:S02]  /*1ed0*/  UMOV UR7, URZ ;  /* 0x0000003f00077c82 */ /* 0x000fe40008000000 */
[----:B------:R-:W-:Y:S02]  /*1ee0*/  USEL UR5, UR5, URZ, UP0 ;  /* 0x0000003f05057287 */ /* 0x000fe40008000000 */
[----:B------:R-:W-:Y:S02]  /*1ef0*/  UIADD3.64 UR16, UR6, -UR16, URZ ;  /* 0x8000001006107297 */ /* 0x000fe4000fffe03f */
[----:B------:R-:W-:Y:S01]  /*1f00*/  USEL UR6, URZ, 0x1, UP0 ;  /* 0x000000013f067887 */ /* 0x000fe20008000000 */
[----:B-1----:R-:W-:-:S03]  /*1f10*/  ISETP.LE.AND P0, PT, R2, UR10, PT ;  /* 0x0000000a02007c0c */ /* 0x002fc6000bf03270 */
[----:B------:R-:W-:-:S09]  /*1f20*/  ULOP3.LUT UR4, UR4, UR6, URZ, 0x3c, !UPT ;  /* 0x0000000604047292 */ /* 0x000fd2000f8e3c3f */
[----:B------:R-:W-:Y:S01]  /*1f30*/  QGMMA.64x256x32.F32.E4M3.E4M3 R24, gdesc[UR16], R24, gsb0 ;  /* 0x03e00000101879f3 */ /* 0x000fe20008000818 */
[----:B------:R-:W-:Y:S05]  /*1f40*/  @!P0 BRA `(.L_x_50) ;  /* 0xfffffffc000c8947 */ /* 0x000fea000383ffff */
.L_x_48:
[----:B------:R-:W-:Y:S02]  /*1f50*/  WARPGROUP.DEPBAR.LE gsb0, 0x0 ;  /* 0x00008000000079c5 */ /* 0x000fe40000010000 */
[----:B----4-:R-:W-:Y:S01]  /*1f60*/  BAR.SYNC.DEFER_BLOCKING 0x0 ;  /* 0x0000000000007b1d */ /* 0x010fe20000010000 */
[C---:B-1---5:R-:W-:Y:S01]  /*1f70*/  IMAD.SHL.U32 R2, R0.reuse, 0x40, RZ ;  /* 0x0000004000027824 */ /* 0x062fe200078e00ff */
[C---:B------:R-:W-:Y:S01]  /*1f80*/  LOP3.LUT R3, R0.reuse, 0x1c, RZ, 0xc0, !PT ;  /* 0x0000001c00037812 */ /* 0x040fe200078ec0ff */
[----:B---3--:R-:W-:Y:S01]  /*1f90*/  IMAD.SHL.U32 R4, R0, 0x2, RZ ;  /* 0x0000000200047824 */ /* 0x008fe200078e00ff */
[----:B------:R-:W-:Y:S02]  /*1fa0*/  ELECT P0, URZ, PT ;  /* 0x00000000003f782f */ /* 0x000fe40003800000 */
[----:B------:R-:W-:Y:S01]  /*1fb0*/  F2FP.SATFINITE.E4M3.F32.PACK_AB_MERGE_C R24, R25, R24, RZ ;  /* 0x000000181918723e */ /* 0x000fe200048070ff */
[----:B------:R-:W-:Y:S01]  /*1fc0*/  UMOV UR10, UR11 ;  /* 0x0000000b000a7c82 */ /* 0x000fe20008000000 */
[----:B------:R-:W-:-:S02]  /*1fd0*/  LOP3.LUT R2, R2, 0x1800, RZ, 0xc0, !PT ;  /* 0x0000180002027812 */ /* 0x000fc400078ec0ff */
[----:B------:R-:W-:Y:S02]  /*1fe0*/  LOP3.LUT R4, R4, 0x6, RZ, 0xc0, !PT ;  /* 0x0000000604047812 */ /* 0x000fe400078ec0ff */
[----:B------:R-:W-:Y:S01]  /*1ff0*/  F2FP.SATFINITE.E4M3.F32.PACK_AB_MERGE_C R26, R27, R26, RZ ;  /* 0x0000001a1b1a723e */ /* 0x000fe200048070ff */
[----:B------:R-:W-:Y:S01]  /*2000*/  IMAD R2, R3, 0x20, R2 ;  /* 0x0000002003027824 */ /* 0x000fe200078e0202 */
[----:B------:R-:W-:Y:S01]  /*2010*/  F2FP.SATFINITE.E4M3.F32.PACK_AB_MERGE_C R28, R29, R28, RZ ;  /* 0x0000001c1d1c723e */ /* 0x000fe200048070ff */
[----:B------:R-:W-:Y:S01]  /*2020*/  IMAD R3, R3, 0x4, R4 ;  /* 0x0000000403037824 */ /* 0x000fe200078e0204 */
[----:B------:R-:W-:Y:S02]  /*2030*/  F2FP.SATFINITE.E4M3.F32.PACK_AB_MERGE_C R30, R31, R30, RZ ;  /* 0x0000001e1f1e723e */ /* 0x000fe400048070ff */
[----:B------:R-:W-:Y:S01]  /*2040*/  F2FP.SATFINITE.E4M3.F32.PACK_AB_MERGE_C R88, R89, R88, RZ ;  /* 0x000000585958723e */ /* 0x000fe200048070ff */
[----:B------:R-:W-:Y:S01]  /*2050*/  IMAD.IADD R3, R2, 0x1, R3 ;  /* 0x0000000102037824 */ /* 0x000fe200078e0203 */
[----:B------:R-:W-:-:S02]  /*2060*/  F2FP.SATFINITE.E4M3.F32.PACK_AB_MERGE_C R90, R91, R90, RZ ;  /* 0x0000005a5b5a723e */ /* 0x000fc400048070ff */
[----:B------:R-:W-:Y:S02]  /*2070*/  F2FP.SATFINITE.E4M3.F32.PACK_AB_MERGE_C R92, R93, R92, RZ ;  /* 0x0000005c5d5c723e */ /* 0x000fe400048070ff */
[----:B------:R-:W-:Y:S01]  /*2080*/  F2FP.SATFINITE.E4M3.F32.PACK_AB_MERGE_C R94, R95, R94, RZ ;  /* 0x0000005e5f5e723e */ /* 0x000fe200048070ff */
[----:B------:R-:W1:Y:S02]  /*2090*/  @!P2 SYNCS.CCTL.IV [UR20+0xf000] ;  /* 0x00f00000ff00a9b1 */ /* 0x000e640008000014 */
[----:B-1----:R-:W-:Y:S01]  /*20a0*/  BAR.SYNC.DEFER_BLOCKING 0x0 ;  /* 0x0000000000007b1d */ /* 0x002fe20000010000 */
[----:B------:R-:W-:Y:S02]  /*20b0*/  F2FP.SATFINITE.E4M3.F32.PACK_AB_MERGE_C R32, R33, R32, RZ ;  /* 0x000000202120723e */ /* 0x000fe400048070ff */
[----:B------:R-:W-:Y:S02]  /*20c0*/  F2FP.SATFINITE.E4M3.F32.PACK_AB_MERGE_C R34, R35, R34, RZ ;  /* 0x000000222322723e */ /* 0x000fe400048070ff */
[----:B------:R-:W-:-:S02]  /*20d0*/  F2FP.SATFINITE.E4M3.F32.PACK_AB_MERGE_C R36, R37, R36, RZ ;  /* 0x000000242524723e */ /* 0x000fc400048070ff */
[----:B------:R-:W-:Y:S02]  /*20e0*/  F2FP.SATFINITE.E4M3.F32.PACK_AB_MERGE_C R38, R39, R38, RZ ;  /* 0x000000262726723e */ /* 0x000fe400048070ff */
[----:B------:R-:W-:Y:S02]  /*20f0*/  F2FP.SATFINITE.E4M3.F32.PACK_AB_MERGE_C R96, R97, R96, RZ ;  /* 0x000000606160723e */ /* 0x000fe400048070ff */
[----:B------:R-:W-:Y:S02]  /*2100*/  F2FP.SATFINITE.E4M3.F32.PACK_AB_MERGE_C R98, R99, R98, RZ ;  /* 0x000000626362723e */ /* 0x000fe400048070ff */
[----:B------:R-:W-:Y:S02]  /*2110*/  F2FP.SATFINITE.E4M3.F32.PACK_AB_MERGE_C R100, R101, R100, RZ ;  /* 0x000000646564723e */ /* 0x000fe400048070ff */
[----:B------:R-:W-:Y:S02]  /*2120*/  F2FP.SATFINITE.E4M3.F32.PACK_AB_MERGE_C R102, R103, R102, RZ ;  /* 0x000000666766723e */ /* 0x000fe400048070ff */
[----:B------:R-:W-:-:S02]  /*2130*/  ISETP.LT.U32.AND P0, PT, R7, 0x40, P0 ;  /* 0x000000400700780c */ /* 0x000fc40000701070 */
[----:B------:R-:W-:Y:S02]  /*2140*/  LOP3.LUT R5, R3, 0x10, RZ, 0x3c, !PT ;  /* 0x0000001003057812 */ /* 0x000fe400078e3cff */
[----:B------:R-:W-:Y:S02]  /*2150*/  F2FP.SATFINITE.E4M3.F32.PACK_AB_MERGE_C R40, R41, R40, RZ ;  /* 0x000000282928723e */ /* 0x000fe400048070ff */
[----:B------:R-:W-:Y:S01]  /*2160*/  F2FP.SATFINITE.E4M3.F32.PACK_AB_MERGE_C R42, R43, R42, RZ ;  /* 0x0000002a2b2a723e */ /* 0x000fe200048070ff */
[----:B------:R-:W1:Y:S02]  /*2170*/  @!P2 SYNCS.CCTL.IV [UR20+0xf008] ;  /* 0x00f00800ff00a9b1 */ /* 0x000e640008000014 */
[----:B-1----:R-:W-:Y:S01]  /*2180*/  BAR.SYNC.DEFER_BLOCKING 0x0 ;  /* 0x0000000000007b1d */ /* 0x002fe20000010000 */
[----:B------:R-:W-:Y:S02]  /*2190*/  F2FP.SATFINITE.E4M3.F32.PACK_AB_MERGE_C R44, R45, R44, RZ ;  /* 0x0000002c2d2c723e */ /* 0x000fe400048070ff */
[----:B------:R-:W-:-:S02]  /*21a0*/  F2FP.SATFINITE.E4M3.F32.PACK_AB_MERGE_C R46, R47, R46, RZ ;  /* 0x0000002e2f2e723e */ /* 0x000fc400048070ff */
[----:B------:R-:W-:Y:S01]  /*21b0*/  F2FP.SATFINITE.E4M3.F32.PACK_AB_MERGE_C R104, R105, R104, RZ ;  /* 0x000000686968723e */ /* 0x000fe200048070ff */
[----:B------:R-:W-:Y:S01]  /*21c0*/  VOTEU.ANY UP0, P0 ;  /* 0x00000000003f7886 */ /* 0x000fe20000000100 */
[----:B------:R-:W-:Y:S01]  /*21d0*/  F2FP.SATFINITE.E4M3.F32.PACK_AB_MERGE_C R106, R107, R106, RZ ;  /* 0x0000006a6b6a723e */ /* 0x000fe200048070ff */
[----:B------:R-:W-:Y:S01]  /*21e0*/  VOTEU.ANY UP1, P0 ;  /* 0x00000000003f7886 */ /* 0x000fe20000020100 */
[----:B------:R-:W-:Y:S02]  /*21f0*/  F2FP.SATFINITE.E4M3.F32.PACK_AB_MERGE_C R108, R109, R108, RZ ;  /* 0x0000006c6d6c723e */ /* 0x000fe400048070ff */
[----:B------:R-:W-:Y:S01]  /*2200*/  F2FP.SATFINITE.E4M3.F32.PACK_AB_MERGE_C R110, R111, R110, RZ ;  /* 0x0000006e6f6e723e */ /* 0x000fe200048070ff */
[----:B--2---:R-:W-:Y:S01]  /*2210*/  @UP0 UMOV UR6, UR26 ;  /* 0x0000001a00060c82 */ /* 0x004fe20008000000 */
[----:B------:R-:W-:Y:S01]  /*2220*/  LOP3.LUT R7, R3, 0x20, RZ, 0x3c, !PT ;  /* 0x0000002003077812 */ /* 0x000fe200078e3cff */
[----:B------:R-:W-:Y:S01]  /*2230*/  @UP0 UMOV UR7, UR27 ;  /* 0x0000001b00070c82 */ /* 0x000fe20008000000 */
[----:B------:R-:W-:-:S02]  /*2240*/  F2FP.SATFINITE.E4M3.F32.PACK_AB_MERGE_C R48, R49, R48, RZ ;  /* 0x000000303130723e */ /* 0x000fc400048070ff */
[----:B------:R-:W-:Y:S02]  /*2250*/  F2FP.SATFINITE.E4M3.F32.PACK_AB_MERGE_C R50, R51, R50, RZ ;  /* 0x000000323332723e */ /* 0x000fe400048070ff */
[----:B------:R-:W-:Y:S02]  /*2260*/  F2FP.SATFINITE.E4M3.F32.PACK_AB_MERGE_C R52, R53, R52, RZ ;  /* 0x000000343534723e */ /* 0x000fe400048070ff */
[----:B------:R-:W-:Y:S02]  /*2270*/  F2FP.SATFINITE.E4M3.F32.PACK_AB_MERGE_C R54, R55, R54, RZ ;  /* 0x000000363736723e */ /* 0x000fe400048070ff */
[----:B------:R-:W-:Y:S01]  /*2280*/  F2FP.SATFINITE.E4M3.F32.PACK_AB_MERGE_C R112, R113, R112, RZ ;  /* 0x000000707170723e */ /* 0x000fe200048070ff */
[----:B------:R-:W1:Y:S01]  /*2290*/  @!P2 SYNCS.CCTL.IV [UR20+0xf010] ;  /* 0x00f01000ff00a9b1 */ /* 0x000e620008000014 */
[----:B------:R-:W-:Y:S01]  /*22a0*/  F2FP.SATFINITE.E4M3.F32.PACK_AB_MERGE_C R114, R115, R114, RZ ;  /* 0x000000727372723e */ /* 0x000fe200048070ff */
[----:B-1----:R-:W-:Y:S01]  /*22b0*/  STS.U16 [R3+UR20], R24 ;  /* 0x0000001803007988 */ /* 0x002fe20008000414 */
[----:B------:R-:W-:-:S02]  /*22c0*/  F2FP.SATFINITE.E4M3.F32.PACK_AB_MERGE_C R116, R117, R116, RZ ;  /* 0x000000747574723e */ /* 0x000fc400048070ff */
[----:B------:R-:W-:Y:S01]  /*22d0*/  F2FP.SATFINITE.E4M3.F32.PACK_AB_MERGE_C R118, R119, R118, RZ ;  /* 0x000000767776723e */ /* 0x000fe200048070ff */
[----:B------:R-:W-:Y:S01]  /*22e0*/  STS.U16 [R3+UR20+0x400], R26 ;  /* 0x0004001a03007988 */ /* 0x000fe20008000414 */
[----:B------:R-:W-:Y:S02]  /*22f0*/  LOP3.LUT R9, R3, 0x30, RZ, 0x3c, !PT ;  /* 0x0000003003097812 */ /* 0x000fe400078e3cff */
[----:B------:R-:W-:Y:S01]  /*2300*/  F2FP.SATFINITE.E4M3.F32.PACK_AB_MERGE_C R56, R57, R56, RZ ;  /* 0x000000383938723e */ /* 0x000fe200048070ff */
[----:B------:R-:W-:Y:S01]  /*2310*/  STS.U16 [R3+UR20+0x8], R28 ;  /* 0x0000081c03007988 */ /* 0x000fe20008000414 */
[----:B------:R-:W-:Y:S02]  /*2320*/  F2FP.SATFINITE.E4M3.F32.PACK_AB_MERGE_C R58, R59, R58, RZ ;  /* 0x0000003a3b3a723e */ /* 0x000fe400048070ff */
[----:B------:R-:W-:Y:S01]  /*2330*/  F2FP.SATFINITE.E4M3.F32.PACK_AB_MERGE_C R60, R61, R60, RZ ;  /* 0x0000003c3d3c723e */ /* 0x000fe200048070ff */
[----:B------:R-:W-:Y:S01]  /*2340*/  STS.U16 [R3+UR20+0x408], R30 ;  /* 0x0004081e03007988 */ /* 0x000fe20008000414 */
[----:B------:R-:W-:-:S02]  /*2350*/  F2FP.SATFINITE.E4M3.F32.PACK_AB_MERGE_C R62, R63, R62, RZ ;  /* 0x0000003e3f3e723e */ /* 0x000fc400048070ff */
[----:B------:R-:W-:Y:S01]  /*2360*/  F2FP.SATFINITE.E4M3.F32.PACK_AB_MERGE_C R120, R121, R120, RZ ;  /* 0x000000787978723e */ /* 0x000fe200048070ff */
[----:B------:R-:W-:Y:S01]  /*2370*/  STS.U16 [R3+UR20+0x2000], R88 ;  /* 0x0020005803007988 */ /* 0x000fe20008000414 */
[----:B------:R-:W-:Y:S02]  /*2380*/  F2FP.SATFINITE.E4M3.F32.PACK_AB_MERGE_C R122, R123, R122, RZ ;  /* 0x0000007a7b7a723e */ /* 0x000fe400048070ff */
        /* <DEDUP_REMOVED lines=10> */
[----:B------:R-:W-:Y:S01]  /*2430*/  STS.U16 [R5+UR20], R32 ;  /* 0x0000002005007988 */ /* 0x000fe20008000414 */
        /* <DEDUP_REMOVED lines=20> */
[----:B------:R1:W-:Y:S01]  /*2580*/  STS.U16 [R5+UR20+0x2408], R102 ;  /* 0x0024086605007988 */ /* 0x0003e20008000414 */
[----:B------:R-:W-:-:S02]  /*2590*/  F2FP.SATFINITE.E4M3.F32.PACK_AB_MERGE_C R86, R87, R86, RZ ;  /* 0x000000565756723e */ /* 0x000fc400048070ff */
[----:B------:R-:W-:Y:S01]  /*25a0*/  F2FP.SATFINITE.E4M3.F32.PACK_AB_MERGE_C R144, R145, R144, RZ ;  /* 0x000000909190723e */ /* 0x000fe200048070ff */
[----:B------:R-:W-:Y:S01]  /*25b0*/  STS.U16 [R7+UR20], R40 ;  /* 0x0000002807007988 */ /* 0x000fe20008000414 */
[----:B------:R-:W-:Y:S02]  /*25c0*/  F2FP.SATFINITE.E4M3.F32.PACK_AB_MERGE_C R146, R147, R146, RZ ;  /* 0x000000929392723e */ /* 0x000fe400048070ff */
[----:B------:R-:W-:Y:S01]  /*25d0*/  F2FP.SATFINITE.E4M3.F32.PACK_AB_MERGE_C R148, R149, R148, RZ ;  /* 0x000000949594723e */ /* 0x000fe200048070ff */
[----:B------:R-:W-:Y:S01]  /*25e0*/  STS.U16 [R7+UR20+0x400], R42 ;  /* 0x0004002a07007988 */ /* 0x000fe20008000414 */
[----:B------:R-:W-:Y:S02]  /*25f0*/  F2FP.SATFINITE.E4M3.F32.PACK_AB_MERGE_C R150, R151, R150, RZ ;  /* 0x000000969796723e */ /* 0x000fe400048070ff */
[----:B-1----:R-:W-:Y:S01]  /*2600*/  LOP3.LUT R5, R3, 0x40, RZ, 0x3c, !PT ;  /* 0x0000004003057812 */ /* 0x002fe200078e3cff */
[----:B------:R-:W-:Y:S01]  /*2610*/  STS.U16 [R7+UR20+0x8], R44 ;  /* 0x0000082c07007988 */ /* 0x000fe20008000414 */
[----:B------:R-:W-:-:S03]  /*2620*/  SHF.R.U32.HI R0, RZ, 0x5, R0 ;  /* 0x00000005ff007819 */ /* 0x000fc60000011600 */
[----:B------:R-:W-:Y:S01]  /*2630*/  STS.U16 [R7+UR20+0x408], R46 ;  /* 0x0004082e07007988 */ /* 0x000fe20008000414 */
[----:B------:R-:W-:-:S03]  /*2640*/  R2UR UR5, R0 ;  /* 0x00000000000572ca */ /* 0x000fc600000e0000 */
[----:B------:R-:W-:Y:S04]  /*2650*/  STS.U16 [R7+UR20+0x2000], R104 ;  /* 0x0020006807007988 */ /* 0x000fe80008000414 */
[----:B------:R-:W-:Y:S04]  /*2660*/  STS.U16 [R7+UR20+0x2400], R106 ;  /* 0x0024006a07007988 */ /* 0x000fe80008000414 */
[----:B------:R-:W-:Y:S02]  /*2670*/  STS.U16 [R7+UR20+0x2008], R108 ;  /* 0x0020086c07007988 */ /* 0x000fe40008000414 */
[----:B------:R-:W-:-:S02]  /*2680*/  ULOP3.LUT UR5, UR5, 0x1, URZ, 0xc0, !UPT ;  /* 0x0000000105057892 */ /* 0x000fc4000f8ec03f */
[----:B------:R1:W-:Y:S02]  /*2690*/  STS.U16 [R7+UR20+0x2408], R110 ;  /* 0x0024086e07007988 */ /* 0x0003e40008000414 */
[----:B------:R-:W-:Y:S02]  /*26a0*/  ULEA UR9, UR5, UR15, 0x7 ;  /* 0x0000000f05097291 */ /* 0x000fe4000f8e383f */
[----:B------:R-:W-:Y:S01]  /*26b0*/  STS.U16 [R9+UR20], R48 ;  /* 0x0000003009007988 */ /* 0x000fe20008000414 */
[----:B------:R-:W-:-:S03]  /*26c0*/  ULEA UR8, UR5, UR20, 0xd ;  /* 0x0000001405087291 */ /* 0x000fc6000f8e683f */
[----:B------:R-:W-:Y:S01]  /*26d0*/  STS.U16 [R9+UR20+0x400], R50 ;  /* 0x0004003209007988 */ /* 0x000fe20008000414 */
[----:B-1----:R-:W-:-:S03]  /*26e0*/  LOP3.LUT R7, R3, 0x50, RZ, 0x3c, !PT ;  /* 0x0000005003077812 */ /* 0x002fc600078e3cff */
[----:B------:R-:W-:Y:S04]  /*26f0*/  STS.U16 [R9+UR20+0x8], R52 ;  /* 0x0000083409007988 */ /* 0x000fe80008000414 */
[----:B------:R-:W-:Y:S04]  /*2700*/  STS.U16 [R9+UR20+0x408], R54 ;  /* 0x0004083609007988 */ /* 0x000fe80008000414 */
[----:B------:R-:W-:Y:S04]  /*2710*/  STS.U16 [R9+UR20+0x2000], R112 ;  /* 0x0020007009007988 */ /* 0x000fe80008000414 */
[----:B------:R-:W-:Y:S04]  /*2720*/  STS.U16 [R9+UR20+0x2400], R114 ;  /* 0x0024007209007988 */ /* 0x000fe80008000414 */
[----:B------:R-:W-:Y:S04]  /*2730*/  STS.U16 [R9+UR20+0x2008], R116 ;  /* 0x0020087409007988 */ /* 0x000fe80008000414 */
[----:B------:R1:W-:Y:S04]  /*2740*/  STS.U16 [R9+UR20+0x2408], R118 ;  /* 0x0024087609007988 */ /* 0x0003e80008000414 */
[----:B------:R-:W-:Y:S04]  /*2750*/  STS.U16 [R5+UR20], R56 ;  /* 0x0000003805007988 */ /* 0x000fe80008000414 */
[----:B------:R-:W-:Y:S01]  /*2760*/  STS.U16 [R5+UR20+0x400], R58 ;  /* 0x0004003a05007988 */ /* 0x000fe20008000414 */
[----:B-1----:R-:W-:-:S02]  /*2770*/  LOP3.LUT R9, R3, 0x60, RZ, 0x3c, !PT ;  /* 0x0000006003097812 */ /* 0x002fc400078e3cff */
[----:B------:R-:W-:Y:S01]  /*2780*/  LOP3.LUT R3, R3, 0x70, RZ, 0x3c, !PT ;  /* 0x0000007003037812 */ /* 0x000fe200078e3cff */
[----:B------:R-:W-:Y:S04]  /*2790*/  STS.U16 [R5+UR20+0x8], R60 ;  /* 0x0000083c05007988 */ /* 0x000fe80008000414 */
[----:B------:R-:W-:Y:S04]  /*27a0*/  STS.U16 [R5+UR20+0x408], R62 ;  /* 0x0004083e05007988 */ /* 0x000fe80008000414 */
[----:B------:R-:W-:Y:S04]  /*27b0*/  STS.U16 [R5+UR20+0x2000], R120 ;  /* 0x0020007805007988 */ /* 0x000fe80008000414 */
[----:B------:R-:W-:Y:S04]  /*27c0*/  STS.U16 [R5+UR20+0x2400], R122 ;  /* 0x0024007a05007988 */ /* 0x000fe80008000414 */
[----:B------:R-:W-:Y:S04]  /*27d0*/  STS.U16 [R5+UR20+0x2008], R124 ;  /* 0x0020087c05007988 */ /* 0x000fe80008000414 */
[----:B------:R-:W-:Y:S04]  /*27e0*/  STS.U16 [R5+UR20+0x2408], R126 ;  /* 0x0024087e05007988 */ /* 0x000fe80008000414 */
[----:B------:R-:W-:Y:S04]  /*27f0*/  STS.U16 [R7+UR20], R64 ;  /* 0x0000004007007988 */ /* 0x000fe80008000414 */
[----:B------:R-:W-:Y:S04]  /*2800*/  STS.U16 [R7+UR20+0x400], R66 ;  /* 0x0004004207007988 */ /* 0x000fe80008000414 */
        /* <DEDUP_REMOVED lines=21> */
[----:B------:R-:W-:Y:S01]  /*2960*/  STS.U16 [R3+UR20+0x2408], R150 ;  /* 0x0024089603007988 */ /* 0x000fe20008000414 */
[----:B------:R1:W-:Y:S06]  /*2970*/  MEMBAR.ALL.CTA ;  /* 0x0000000000007992 */ /* 0x0003ec0000008000 */
[----:B-1----:R-:W1:Y:S02]  /*2980*/  FENCE.VIEW.ASYNC.S ;  /* 0x00000000000073c6 */ /* 0x002e640000000000 */
[----:B-1----:R-:W-:Y:S06]  /*2990*/  BAR.SYNC.DEFER_BLOCKING 0x0 ;  /* 0x0000000000007b1d */ /* 0x002fec0000010000 */
[----:B------:R1:W-:Y:S01]  /*29a0*/  @UP1 UTMASTG.2D [UR8], [UR6] ;  /* 0x00000008060013b5 */ /* 0x0003e20008008000 */
[----:B------:R0:W-:Y:S01]  /*29b0*/  UTMACMDFLUSH ;  /* 0x00000000000079b7 */ /* 0x0001e20000000000 */
[----:B------:R-:W-:-:S04]  /*29c0*/  DEPBAR.LE SB0, 0x0 ;  /* 0x000080000000791a */ /* 0x000fc80000000000 */
[----:B------:R-:W-:Y:S06]  /*29d0*/  BAR.SYNC.DEFER_BLOCKING 0x0 ;  /* 0x0000000000007b1d */ /* 0x000fec0000010000 */
[----:B-1----:R-:W-:Y:S05]  /*29e0*/  EXIT ;  /* 0x000000000000794d */ /* 0x002fea0003800000 */
.L_x_49:
[----:B------:R-:W1:Y:S02]  /*29f0*/  SYNCS.PHASECHK.TRANS64.TRYWAIT P0, [UR32+0xf000], R2 ;  /* 0x00f00002ff0075a7 */ /* 0x000e640008000160 */
[----:B-1----:R-:W-:Y:S05]  /*2a00*/  @!P0 BRA `(.L_x_49) ;  /* 0xfffffffc00f88947 */ /* 0x002fea000383ffff */
[----:B------:R-:W-:Y:S05]  /*2a10*/  BRA `(.L_x_51) ;  /* 0xfffffff000f87947 */ /* 0x000fea000383ffff */
.L_x_52:
[----:B------:R-:W-:-:S00]  /*2a20*/  BRA `(.L_x_52) ;  /* 0xfffffffc00fc7947 */ /* 0x000fc0000383ffff */
[----:B------:R-:W-:-:S00]  /*2a30*/  NOP ;  /* 0x0000000000007918 */ /* 0x000fc00000000000 */
        /* <DEDUP_REMOVED lines=12> */
.L_x_53:


//--------------------- .nv.shared.gluon_wgmma    --------------------------
	.section	.nv.shared.gluon_wgmma,"aw",@nobits
	.sectionflags	@""
	.align	16
	.zero		1024


//--------------------- .nv.shared.reserved.0     --------------------------
	.section	.nv.shared.reserved.0,"aw",@nobits
	.weak		__nv_reservedSMEM_offset_0_alias
	.size		__nv_reservedSMEM_offset_0_alias, 0, 0
	.other		__nv_reservedSMEM_offset_0_alias,@"STO_CUDA_RESERVED_SHARED STV_DEFAULT"
__nv_reservedSMEM_offset_0_alias:
	.zero		0


//--------------------- .nv.constant0.gluon_wgmma --------------------------
	.section	.nv.constant0.gluon_wgmma,"a",@progbits
	.sectionflags	@""
	.align	4
.nv.constant0.gluon_wgmma:
	.zero		608


//--------------------- SYMBOLS --------------------------

	.type		.nv.reservedSmem.offset0,@object
	.size		.nv.reservedSmem.offset0,0x4
